	.target	sm_100a

	.elftype	@"ET_EXEC"


//--------------------- .note.nv.tkinfo           --------------------------
	.section	.note.nv.tkinfo,"",@"SHT_NOTE"
	.sectionflags	@"SHF_NOTE_NV_TKINFO"
	.tkinfo
        /*0018*/ 	.word	0x00000081
        /*0030*/ 	.string	""
        /*0030*/ 	.string	"ptxas-blackwell"
        /*0030*/ 	.string	"Cuda compilation tools, release 12.9, V12.9.86"
        /*0030*/ 	.string	"Build cuda_12.9.r12.9/compiler.36037853_0"
        /*0030*/ 	.string	"-v  -suppress-debug-info  -lineinfo  -arch sm_100a "



//--------------------- .note.nv.cuver            --------------------------
	.section	.note.nv.cuver,"",@"SHT_NOTE"
	.sectionflags	@"SHF_NOTE_NV_CUVER"
        /*0018*/ 	.short	0x0001
        /*001a*/ 	.short	0x0064
        /*001c*/ 	.short	0x0001
        /*001e*/ 	.short	0x0000
        /*0020*/ 	.short	0x0001
        /*0022*/ 	.short	0x0000


//--------------------- .nv.info                  --------------------------
	.section	.nv.info,"",@"SHT_CUDA_INFO"
	.align	4


	//----- nvinfo : EIATTR_REGCOUNT
	.align		4
        /*0000*/ 	.byte	0x04, 0x2f
        /*0002*/ 	.short	(.L_4 - .L_3)
	.align		4
.L_3:
        /*0004*/ 	.word	index@(gluon_mma)
        /*0008*/ 	.word	0x000000ff


	//----- nvinfo : EIATTR_FRAME_SIZE
	.align		4
.L_4:
        /*000c*/ 	.byte	0x04, 0x11
        /*000e*/ 	.short	(.L_6 - .L_5)
	.align		4
.L_5:
        /*0010*/ 	.word	index@($__internal_2_$__cuda_sm10x_tcgen05_guardrail_trap_unallocated_columns_being_dealloced)
        /*0014*/ 	.word	0x00000178


	//----- nvinfo : EIATTR_FRAME_SIZE
	.align		4
.L_6:
        /*0018*/ 	.byte	0x04, 0x11
        /*001a*/ 	.short	(.L_8 - .L_7)
	.align		4
.L_7:
        /*001c*/ 	.word	index@($__internal_1_$__cuda_sm10x_tcgen05_guardrail_trap_phase_invalid_during_alloc)
        /*0020*/ 	.word	0x00000178


	//----- nvinfo : EIATTR_FRAME_SIZE
	.align		4
.L_8:
        /*0024*/ 	.byte	0x04, 0x11
        /*0026*/ 	.short	(.L_10 - .L_9)
	.align		4
.L_9:
        /*0028*/ 	.word	index@($__internal_0_$__cuda_sm10x_tcgen05_guardrail_trap_col_being_dealloced_not_returned_by_alloc)
        /*002c*/ 	.word	0x00000178


	//----- nvinfo : EIATTR_FRAME_SIZE
	.align		4
.L_10:
        /*0030*/ 	.byte	0x04, 0x11
        /*0032*/ 	.short	(.L_12 - .L_11)
	.align		4
.L_11:
        /*0034*/ 	.word	index@(gluon_mma)
        /*0038*/ 	.word	0x00000178


	//----- nvinfo : EIATTR_MIN_STACK_SIZE
	.align		4
.L_12:
        /*003c*/ 	.byte	0x04, 0x12
        /*003e*/ 	.short	(.L_14 - .L_13)
	.align		4
.L_13:
        /*0040*/ 	.word	index@(gluon_mma)
        /*0044*/ 	.word	0x00000178
.L_14:


//--------------------- .nv.info.gluon_mma        --------------------------
	.section	.nv.info.gluon_mma,"",@"SHT_CUDA_INFO"
	.sectionflags	@""
	.align	4


	//----- nvinfo : EIATTR_CUDA_API_VERSION
	.align		4
        /*0000*/ 	.byte	0x04, 0x37
        /*0002*/ 	.short	(.L_16 - .L_15)
.L_15:
        /*0004*/ 	.word	0x00000081


	//----- nvinfo : EIATTR_KPARAM_INFO
	.align		4
.L_16:
        /*0008*/ 	.byte	0x04, 0x17
        /*000a*/ 	.short	(.L_18 - .L_17)
.L_17:
        /*000c*/ 	.word	0x00000000
        /*0010*/ 	.short	0x0004
        /*0012*/ 	.short	0x0020
        /*0014*/ 	.byte	0x00, 0xf4, 0x21, 0x00


	//----- nvinfo : EIATTR_KPARAM_INFO
	.align		4
.L_18:
        /*0018*/ 	.byte	0x04, 0x17
        /*001a*/ 	.short	(.L_20 - .L_19)
.L_19:
        /*001c*/ 	.word	0x00000000
        /*0020*/ 	.short	0x0003
        /*0022*/ 	.short	0x0018
        /*0024*/ 	.byte	0x00, 0xf4, 0x21, 0x00


	//----- nvinfo : EIATTR_KPARAM_INFO
	.align		4
.L_20:
        /*0028*/ 	.byte	0x04, 0x17
        /*002a*/ 	.short	(.L_22 - .L_21)
.L_21:
        /*002c*/ 	.word	0x00000000
        /*0030*/ 	.short	0x0002
        /*0032*/ 	.short	0x0010
        /*0034*/ 	.byte	0x00, 0xf4, 0x21, 0x00


	//----- nvinfo : EIATTR_KPARAM_INFO
	.align		4
.L_22:
        /*0038*/ 	.byte	0x04, 0x17
        /*003a*/ 	.short	(.L_24 - .L_23)
.L_23:
        /*003c*/ 	.word	0x00000000
        /*0040*/ 	.short	0x0001
        /*0042*/ 	.short	0x0008
        /*0044*/ 	.byte	0x00, 0xf4, 0x21, 0x00


	//----- nvinfo : EIATTR_KPARAM_INFO
	.align		4
.L_24:
        /*0048*/ 	.byte	0x04, 0x17
        /*004a*/ 	.short	(.L_26 - .L_25)
.L_25:
        /*004c*/ 	.word	0x00000000
        /*0050*/ 	.short	0x0000
        /*0052*/ 	.short	0x0000
        /*0054*/ 	.byte	0x00, 0xf4, 0x21, 0x00


	//----- nvinfo : EIATTR_AT_ENTRY_FRAGMENTS
	.align		4
.L_26:
        /*0058*/ 	.byte	0x04, 0x4f
        /*005a*/ 	.short	(.L_28 - .L_27)


	//   ....[0]....
.L_27:
        /*005c*/ 	.word	0x00000004


	//----- nvinfo : EIATTR_RESERVED_SMEM_USED
	.align		4
.L_28:
        /*0060*/ 	.byte	0x01, 0x41
	.zero		2


	//----- nvinfo : EIATTR_SPARSE_MMA_MASK
	.align		4
        /*0064*/ 	.byte	0x03, 0x50
        /*0066*/ 	.short	0x0000


	//----- nvinfo : EIATTR_TCGEN05_1CTA_USED
	.align		4
        /*0068*/ 	.byte	0x01, 0x51
	.zero		2


	//----- nvinfo : EIATTR_MAXREG_COUNT
	.align		4
        /*006c*/ 	.byte	0x03, 0x1b
        /*006e*/ 	.short	0x00ff


	//----- nvinfo : EIATTR_NUM_BARRIERS
	.align		4
        /*0070*/ 	.byte	0x02, 0x4c
        /*0072*/ 	.byte	0x01
	.zero		1


	//----- nvinfo : EIATTR_ANNOTATIONS
	.align		4
        /*0074*/ 	.byte	0x04, 0x55
        /*0076*/ 	.short	(.L_30 - .L_29)


	//   ....[0]....
.L_29:
        /*0078*/ 	.word	0x00000001
        /*007c*/ 	.byte	0x40, 0x1f, 0x00, 0x00, 0x01, 0x00, 0x00, 0x00, 0x80, 0x1f, 0x00, 0x00, 0x01, 0x00, 0x00, 0x00
        /* <DEDUP_REMOVED lines=53> */
        /*03dc*/ 	.byte	0x90, 0x54, 0x00, 0x00, 0x01, 0x00, 0x00, 0x00, 0xb0, 0x54, 0x00, 0x00


	//----- nvinfo : EIATTR_INT_WARP_WIDE_INSTR_OFFSETS
	.align		4
.L_30:
        /*03e8*/ 	.byte	0x04, 0x31
        /*03ea*/ 	.short	(.L_32 - .L_31)


	//   ....[0]....
.L_31:
        /*03ec*/ 	.word	0x00001680


	//   ....[1]....
        /*03f0*/ 	.word	0x000016b0


	//   ....[2]....
        /*03f4*/ 	.word	0x00001e30


	//   ....[3]....
        /*03f8*/ 	.word	0x00001e40


	//   ....[4]....
        /*03fc*/ 	.word	0x00005990


	//   ....[5]....
        /*0400*/ 	.word	0x000059e0


	//----- nvinfo : EIATTR_COOP_GROUP_MASK_REGIDS
	.align		4
.L_32:
        /*0404*/ 	.byte	0x04, 0x29
        /*0406*/ 	.short	(.L_34 - .L_33)


	//   ....[0]....
.L_33:
        /*0408*/ 	.word	0xffffffff


	//   ....[1]....
        /*040c*/ 	.word	0xffffffff


	//   ....[2]....
        /*0410*/ 	.word	0xffffffff


	//   ....[3]....
        /*0414*/ 	.word	0xffffffff


	//----- nvinfo : EIATTR_COOP_GROUP_INSTR_OFFSETS
	.align		4
.L_34:
        /*0418*/ 	.byte	0x04, 0x28
        /*041a*/ 	.short	(.L_36 - .L_35)


	//   ....[0]....
.L_35:
        /*041c*/ 	.word	0x00000060


	//   ....[1]....
        /*0420*/ 	.word	0x00000320


	//   ....[2]....
        /*0424*/ 	.word	0x00005820


	//   ....[3]....
        /*0428*/ 	.word	0x00005a90


	//----- nvinfo : EIATTR_VRC_CTA_INIT_COUNT
	.align		4
.L_36:
        /*042c*/ 	.byte	0x02, 0x4a
        /*042e*/ 	.byte	0x80
	.zero		1


	//----- nvinfo : EIATTR_MBARRIER_INSTR_OFFSETS
	.align		4
        /*0430*/ 	.byte	0x04, 0x39
        /*0432*/ 	.short	(.L_38 - .L_37)


	//   ....[0]....
.L_37:
        /*0434*/ 	.word	0x00001d00
        /*0438*/ 	.word	0x000000ff
        /*043c*/ 	.word	0x00003000
        /*0440*/ 	.short	0x0100
        /*0442*/ 	.byte	0x0a
	.zero		1


	//   ....[1]....
        /*0444*/ 	.word	0x00001eb0
        /*0448*/ 	.word	0x000000ff
        /*044c*/ 	.word	0x00003000
        /*0450*/ 	.short	0x010a
        /*0452*/ 	.byte	0x0a
	.zero		1


	//   ....[2]....
        /*0454*/ 	.word	0x00002020
        /*0458*/ 	.word	0x000000ff
        /*045c*/ 	.word	0x00003000
        /*0460*/ 	.short	0x0108
        /*0462*/ 	.byte	0x0a
	.zero		1


	//   ....[3]....
        /*0464*/ 	.word	0x00005ab0
        /*0468*/ 	.word	0x000000ff
        /*046c*/ 	.word	0x00003000
        /*0470*/ 	.short	0x010a
        /*0472*/ 	.byte	0x0a
	.zero		1


	//----- nvinfo : EIATTR_NUM_MBARRIERS
	.align		4
.L_38:
        /*0474*/ 	.byte	0x03, 0x38
        /*0476*/ 	.short	0x0001


	//----- nvinfo : EIATTR_EXIT_INSTR_OFFSETS
	.align		4
        /*0478*/ 	.byte	0x04, 0x1c
        /*047a*/ 	.short	(.L_40 - .L_39)


	//   ....[0]....
.L_39:
        /*047c*/ 	.word	0x00005aa0


	//----- nvinfo : EIATTR_REQNTID
	.align		4
.L_40:
        /*0480*/ 	.byte	0x04, 0x10
        /*0482*/ 	.short	(.L_42 - .L_41)
.L_41:
        /*0484*/ 	.word	0x00000080
        /*0488*/ 	.word	0x00000001
        /*048c*/ 	.word	0x00000001


	//----- nvinfo : EIATTR_CRS_STACK_SIZE
	.align		4
.L_42:
        /*0490*/ 	.byte	0x04, 0x1e
        /*0492*/ 	.short	(.L_44 - .L_43)
.L_43:
        /*0494*/ 	.word	0x00000000


	//----- nvinfo : EIATTR_CBANK_PARAM_SIZE
	.align		4
.L_44:
        /*0498*/ 	.byte	0x03, 0x19
        /*049a*/ 	.short	0x0028


	//----- nvinfo : EIATTR_PARAM_CBANK
	.align		4
        /*049c*/ 	.byte	0x04, 0x0a
        /*049e*/ 	.short	(.L_46 - .L_45)
	.align		4
.L_45:
        /*04a0*/ 	.word	index@(.nv.constant0.gluon_mma)
        /*04a4*/ 	.short	0x0380
        /*04a6*/ 	.short	0x0028


	//----- nvinfo : EIATTR_SW_WAR
	.align		4
.L_46:
        /*04a8*/ 	.byte	0x04, 0x36
        /*04aa*/ 	.short	(.L_48 - .L_47)
.L_47:
        /*04ac*/ 	.word	0x00000008
.L_48:


//--------------------- .nv.compat                --------------------------
	.section	.nv.compat,"",@"SHT_CUDA_COMPAT_INFO"
	.align	4
        /*0000*/ 	.byte	0x02, 0x02, 0x02, 0x00, 0x02, 0x05, 0x05, 0x00, 0x02, 0x03, 0x00, 0x00, 0x02, 0x06, 0x01, 0x00


//--------------------- .nv.callgraph             --------------------------
	.section	.nv.callgraph,"",@"SHT_CUDA_CALLGRAPH"
	.align	4
	.sectionentsize	8
	.align		4
        /*0000*/ 	.word	0x00000000
	.align		4
        /*0004*/ 	.word	0xffffffff
	.align		4
        /*0008*/ 	.word	0x00000000
	.align		4
        /*000c*/ 	.word	0xfffffffe
	.align		4
        /*0010*/ 	.word	0x00000000
	.align		4
        /*0014*/ 	.word	0xfffffffd
	.align		4
        /*0018*/ 	.word	0x00000000
	.align		4
        /*001c*/ 	.word	0xfffffffc


//--------------------- .text.gluon_mma           --------------------------
	.section	.text.gluon_mma,"ax",@progbits
	.align	128
        .global         gluon_mma
        .type           gluon_mma,@function
        .size           gluon_mma,(.L_x_15 - gluon_mma)
        .other          gluon_mma,@"STO_CUDA_ENTRY STV_DEFAULT"
gluon_mma:
.text.gluon_mma:
[----:B------:R-:W0:Y:S01]  /*0000*/  LDC R1, c[0x0][0x37c] ;  /* 0x0000df00ff017b82 */ /* 0x000e220000000800 */
[----:B------:R-:W1:Y:S01]  /*0010*/  S2R R197, SR_TID.X ;  /* 0x0000000000c57919 */ /* 0x000e620000002100 */
[----:B0-----:R-:W-:Y:S01]  /*0020*/  VIADD R1, R1, 0xfffffe88 ;  /* 0xfffffe8801017836 */ /* 0x001fe20000000000 */
[----:B-1----:R-:W-:-:S13]  /*0030*/  ISETP.GE.U32.AND P1, PT, R197, 0x20, PT ;  /* 0x00000020c500780c */ /* 0x002fda0003f26070 */
[----:B------:R-:W-:Y:S05]  /*0040*/  @P1 BRA `(.L_x_0) ;  /* 0x0000000000b81947 */ /* 0x000fea0003800000 */
[----:B------:R-:W0:Y:S01]  /*0050*/  S2UR UR6, SR_CgaCtaId ;  /* 0x00000000000679c3 */ /* 0x000e220000008800 */
[----:B------:R-:W-:Y:S01]  /*0060*/  NOP ;  /* 0x0000000000007918 */ /* 0x000fe20000000000 */
[----:B------:R-:W-:Y:S02]  /*0070*/  UMOV UR4, 0x40 ;  /* 0x0000004000047882 */ /* 0x000fe40000000000 */
[----:B0-----:R-:W-:-:S09]  /*0080*/  ULEA UR4, UR6, UR4, 0x18 ;  /* 0x0000000406047291 */ /* 0x001fd2000f8ec0ff */
[----:B------:R-:W0:Y:S01]  /*0090*/  LDS.U8 R0, [UR4] ;  /* 0x00000004ff007984 */ /* 0x000e220008000000 */
[----:B------:R-:W-:Y:S02]  /*00a0*/  UMOV UR4, 0x400 ;  /* 0x0000040000047882 */ /* 0x000fe40000000000 */
[----:B------:R-:W-:Y:S01]  /*00b0*/  ULEA UR4, UR6, UR4, 0x18 ;  /* 0x0000000406047291 */ /* 0x000fe2000f8ec0ff */
[----:B0-----:R-:W-:-:S13]  /*00c0*/  ISETP.NE.AND P0, PT, R0, RZ, PT ;  /* 0x000000ff0000720c */ /* 0x001fda0003f05270 */
[----:B------:R-:W-:Y:S05]  /*00d0*/  @P0 BRA `(.L_x_1) ;  /* 0x00000000007c0947 */ /* 0x000fea0003800000 */
[----:B------:R-:W-:-:S13]  /*00e0*/  ELECT P0, URZ, PT ;  /* 0x0000000000ff782f */ /* 0x000fda0003800000 */
[----:B------:R-:W-:Y:S05]  /*00f0*/  @!P0 BRA `(.L_x_2) ;  /* 0x0000000000848947 */ /* 0x000fea0003800000 */
[----:B------:R-:W-:Y:S01]  /*0100*/  UMOV UR5, 0x8 ;  /* 0x0000000800057882 */ /* 0x000fe20000000000 */
[----:B------:R-:W-:Y:S02]  /*0110*/  IMAD.MOV.U32 R4, RZ, RZ, 0x1 ;  /* 0x00000001ff047424 */ /* 0x000fe400078e00ff */
[----:B------:R-:W-:Y:S02]  /*0120*/  IMAD.MOV.U32 R5, RZ, RZ, 0xff ;  /* 0x000000ffff057424 */ /* 0x000fe400078e00ff */
[----:B------:R-:W-:Y:S04]  /*0130*/  DEPBAR.LE SB0, 0x36 ;  /* 0x00008d800000791a */ /* 0x000fe80000000000 */
[----:B------:R-:W0:Y:S02]  /*0140*/  UTCATOMSWS.FIND_AND_SET.ALIGN UP0, UR5, UR5 ;  /* 0x00000005000575e3 */ /* 0x000e240008000800 */
[----:B0-----:R-:W-:-:S04]  /*0150*/  PLOP3.LUT P0, PT, PT, PT, UP0, 0x80, 0x8 ;  /* 0x000000000008781c */ /* 0x001fc80003f0f008 */
[----:B------:R-:W-:-:S04]  /*0160*/  SEL R0, RZ, 0xffffffff, !P0 ;  /* 0xffffffffff007807 */ /* 0x000fc80004000000 */
[----:B------:R-:W-:Y:S01]  /*0170*/  ISETP.NE.AND P0, PT, R0, RZ, PT ;  /* 0x000000ff0000720c */ /* 0x000fe20003f05270 */
[----:B------:R-:W-:-:S12]  /*0180*/  IMAD.U32 R0, RZ, RZ, UR5 ;  /* 0x00000005ff007e24 */ /* 0x000fd8000f8e00ff */
[----:B------:R-:W-:Y:S05]  /*0190*/  @P0 BRA `(.L_x_3) ;  /* 0x0000000000240947 */ /* 0x000fea0003800000 */
.L_x_4:
[----:B------:R-:W-:Y:S05]  /*01a0*/  NANOSLEEP 0x64 ;  /* 0x000000640000795d */ /* 0x000fea0003800000 */
[----:B------:R-:W-:-:S05]  /*01b0*/  UMOV UR5, 0x8 ;  /* 0x0000000800057882 */ /* 0x000fca0000000000 */
[----:B------:R-:W-:Y:S04]  /*01c0*/  DEPBAR.LE SB0, 0x36 ;  /* 0x00008d800000791a */ /* 0x000fe80000000000 */
[----:B------:R-:W0:Y:S02]  /*01d0*/  UTCATOMSWS.FIND_AND_SET.ALIGN UP0, UR5, UR5 ;  /* 0x00000005000575e3 */ /* 0x000e240008000800 */
[----:B0-----:R-:W-:-:S04]  /*01e0*/  PLOP3.LUT P0, PT, PT, PT, UP0, 0x80, 0x8 ;  /* 0x000000000008781c */ /* 0x001fc80003f0f008 */
[----:B------:R-:W-:-:S04]  /*01f0*/  SEL R0, RZ, 0xffffffff, !P0 ;  /* 0xffffffffff007807 */ /* 0x000fc80004000000 */
[----:B------:R-:W-:Y:S01]  /*0200*/  ISETP.NE.AND P0, PT, R0, RZ, PT ;  /* 0x000000ff0000720c */ /* 0x000fe20003f05270 */
[----:B------:R-:W-:-:S12]  /*0210*/  IMAD.U32 R0, RZ, RZ, UR5 ;  /* 0x00000005ff007e24 */ /* 0x000fd8000f8e00ff */
[----:B------:R-:W-:Y:S05]  /*0220*/  @!P0 BRA `(.L_x_4) ;  /* 0xfffffffc00dc8947 */ /* 0x000fea000383ffff */
.L_x_3:
[C---:B------:R-:W-:Y:S01]  /*0230*/  VIADD R3, R0.reuse, 0x10 ;  /* 0x0000001000037836 */ /* 0x040fe20000000000 */
[----:B------:R-:W-:Y:S01]  /*0240*/  UMOV UR5, 0x50 ;  /* 0x0000005000057882 */ /* 0x000fe20000000000 */
[----:B------:R-:W-:Y:S01]  /*0250*/  SHF.L.U32 R2, R5, R0, RZ ;  /* 0x0000000005027219 */ /* 0x000fe200000006ff */
[----:B------:R-:W-:Y:S01]  /*0260*/  ULEA UR5, UR6, UR5, 0x18 ;  /* 0x0000000506057291 */ /* 0x000fe2000f8ec0ff */
[----:B------:R-:W-:Y:S01]  /*0270*/  IMAD.SHL.U32 R0, R0, 0x20, RZ ;  /* 0x0000002000007824 */ /* 0x000fe200078e00ff */
[----:B------:R-:W-:-:S04]  /*0280*/  SHF.L.U32 R3, R4, R3, RZ ;  /* 0x0000000304037219 */ /* 0x000fc800000006ff */
[----:B------:R-:W-:-:S05]  /*0290*/  LOP3.LUT R2, R3, R2, RZ, 0xfc, !PT ;  /* 0x0000000203027212 */ /* 0x000fca00078efcff */
[----:B------:R0:W-:Y:S04]  /*02a0*/  ATOMS.OR RZ, [UR5], R2 ;  /* 0x00000002ffff798c */ /* 0x0001e8000b000005 */
[----:B------:R0:W-:Y:S01]  /*02b0*/  STS [UR4], R0 ;  /* 0x00000000ff007988 */ /* 0x0001e20008000804 */
[----:B------:R-:W-:Y:S05]  /*02c0*/  BRA `(.L_x_2) ;  /* 0x0000000000107947 */ /* 0x000fea0003800000 */
.L_x_1:
[----:B------:R-:W-:Y:S01]  /*02d0*/  IMAD.MOV.U32 R0, RZ, RZ, -0x1 ;  /* 0xffffffffff007424 */ /* 0x000fe200078e00ff */
[----:B------:R-:W-:-:S04]  /*02e0*/  MOV R2, 0x310 ;  /* 0x0000031000027802 */ /* 0x000fc80000000f00 */
[----:B------:R0:W-:Y:S03]  /*02f0*/  STS [UR4], R0 ;  /* 0x00000000ff007988 */ /* 0x0001e60008000804 */
[----:B0-----:R-:W-:Y:S05]  /*0300*/  CALL.REL.NOINC `($__internal_1_$__cuda_sm10x_tcgen05_guardrail_trap_phase_invalid_during_alloc) ;  /* 0x0000005800007944 */ /* 0x001fea0003c00000 */
.L_x_2:
[----:B------:R-:W-:Y:S05]  /*0310*/  WARPSYNC.ALL ;  /* 0x0000000000007948 */ /* 0x000fea0003800000 */
[----:B------:R-:W-:Y:S01]  /*0320*/  NOP ;  /* 0x0000000000007918 */ /* 0x000fe20000000000 */
.L_x_0:
[----:B------:R-:W1:Y:S08]  /*0330*/  S2UR UR6, SR_CgaCtaId ;  /* 0x00000000000679c3 */ /* 0x000e700000008800 */
[----:B------:R-:W-:Y:S01]  /*0340*/  BAR.SYNC.DEFER_BLOCKING 0x0 ;  /* 0x0000000000007b1d */ /* 0x000fe20000010000 */
[----:B------:R-:W-:Y:S02]  /*0350*/  SHF.R.U32.HI R239, RZ, 0x5, R197 ;  /* 0x00000005ffef7819 */ /* 0x000fe400000116c5 */
[----:B------:R-:W-:-:S02]  /*0360*/  LOP3.LUT R240, R197, 0x1f, RZ, 0xc0, !PT ;  /* 0x0000001fc5f07812 */ /* 0x000fc400078ec0ff */
[----:B------:R-:W-:Y:S01]  /*0370*/  LOP3.LUT R232, R197, 0x60, RZ, 0xc0, !PT ;  /* 0x00000060c5e87812 */ /* 0x000fe200078ec0ff */
[----:B------:R-:W2:Y:S01]  /*0380*/  LDCU.64 UR8, c[0x0][0x380] ;  /* 0x00007000ff0877ac */ /* 0x000ea20008000a00 */
[----:B------:R-:W-:Y:S01]  /*0390*/  SGXT.U32 R239, R239, 0x2 ;  /* 0x00000002efef781a */ /* 0x000fe20000000000 */
[----:B------:R-:W3:Y:S01]  /*03a0*/  LDC.64 R34, c[0x0][0x388] ;  /* 0x0000e200ff227b82 */ /* 0x000ee20000000a00 */
[----:B------:R-:W-:Y:S02]  /*03b0*/  UMOV UR4, 0x400 ;  /* 0x0000040000047882 */ /* 0x000fe40000000000 */
[C---:B------:R-:W-:Y:S01]  /*03c0*/  LOP3.LUT R238, R239.reuse, 0x8, RZ, 0xfc, !PT ;  /* 0x00000008efee7812 */ /* 0x040fe200078efcff */
[----:B------:R-:W4:Y:S01]  /*03d0*/  LDCU.64 UR12, c[0x0][0x358] ;  /* 0x00006b00ff0c77ac */ /* 0x000f220008000a00 */
[C---:B------:R-:W-:Y:S02]  /*03e0*/  LOP3.LUT R243, R239.reuse, 0x10, RZ, 0xfc, !PT ;  /* 0x00000010eff37812 */ /* 0x040fe400078efcff */
[----:B------:R-:W-:Y:S01]  /*03f0*/  LOP3.LUT R245, R239, 0x18, RZ, 0xfc, !PT ;  /* 0x00000018eff57812 */ /* 0x000fe200078efcff */
[----:B-1----:R-:W-:Y:S01]  /*0400*/  ULEA UR10, UR6, UR4, 0x18 ;  /* 0x00000004060a7291 */ /* 0x002fe2000f8ec0ff */
[----:B--2---:R-:W-:-:S02]  /*0410*/  IADD3 R4, P0, P2, R240, UR8, R232 ;  /* 0x00000008f0047c10 */ /* 0x004fc4000fa1e0e8 */
[----:B------:R-:W-:Y:S02]  /*0420*/  LEA R11, P3, R245, UR8, 0x5 ;  /* 0x00000008f50b7c11 */ /* 0x000fe4000f8628ff */
[----:B------:R-:W-:Y:S02]  /*0430*/  IADD3.X R5, PT, PT, RZ, UR9, RZ, P0, P2 ;  /* 0x00000009ff057c10 */ /* 0x000fe400087e44ff */
[----:B------:R-:W-:Y:S02]  /*0440*/  LEA R3, P0, R238, UR8, 0x5 ;  /* 0x00000008ee037c11 */ /* 0x000fe4000f8028ff */
[----:B------:R-:W1:Y:S01]  /*0450*/  LDS R102, [UR10] ;  /* 0x0000000aff667984 */ /* 0x000e620008000800 */
[----:B------:R-:W-:Y:S02]  /*0460*/  LEA R7, P2, R243, UR8, 0x5 ;  /* 0x00000008f3077c11 */ /* 0x000fe4000f8428ff */
[----:B0-----:R-:W-:Y:S02]  /*0470*/  IADD3 R2, P4, PT, R240, R3, RZ ;  /* 0x00000003f0027210 */ /* 0x001fe40007f9e0ff */
[----:B------:R-:W-:-:S02]  /*0480*/  LEA.HI.X R3, R238, UR9, RZ, 0x5, P0 ;  /* 0x00000009ee037c11 */ /* 0x000fc400080f2cff */
[----:B------:R-:W-:Y:S02]  /*0490*/  LOP3.LUT R248, R239, 0x20, RZ, 0xfc, !PT ;  /* 0x00000020eff87812 */ /* 0x000fe400078efcff */
[C---:B------:R-:W-:Y:S01]  /*04a0*/  IADD3 R6, P5, PT, R240.reuse, R7, RZ ;  /* 0x00000007f0067210 */ /* 0x040fe20007fbe0ff */
[----:B------:R-:W-:Y:S01]  /*04b0*/  IMAD.X R3, RZ, RZ, R3, P4 ;  /* 0x000000ffff037224 */ /* 0x000fe200020e0603 */
[----:B------:R-:W-:Y:S01]  /*04c0*/  BAR.SYNC.DEFER_BLOCKING 0x0 ;  /* 0x0000000000007b1d */ /* 0x000fe20000010000 */
[----:B------:R-:W-:Y:S02]  /*04d0*/  LEA.HI.X R0, R243, UR9, RZ, 0x5, P2 ;  /* 0x00000009f3007c11 */ /* 0x000fe400090f2cff */
[----:B------:R-:W-:Y:S02]  /*04e0*/  IADD3 R10, P0, PT, R240, R11, RZ ;  /* 0x0000000bf00a7210 */ /* 0x000fe40007f1e0ff */
[----:B------:R-:W-:Y:S01]  /*04f0*/  LEA.HI.X R8, R245, UR9, RZ, 0x5, P3 ;  /* 0x00000009f5087c11 */ /* 0x000fe200098f2cff */
[----:B------:R-:W-:Y:S01]  /*0500*/  IMAD.X R7, RZ, RZ, R0, P5 ;  /* 0x000000ffff077224 */ /* 0x000fe200028e0600 */
[----:B------:R-:W-:-:S02]  /*0510*/  LEA R19, P6, R248, UR8, 0x5 ;  /* 0x00000008f8137c11 */ /* 0x000fc4000f8c28ff */
[C---:B------:R-:W-:Y:S02]  /*0520*/  LOP3.LUT R252, R239.reuse, 0x28, RZ, 0xfc, !PT ;  /* 0x00000028effc7812 */ /* 0x040fe400078efcff */
[C---:B------:R-:W-:Y:S01]  /*0530*/  LOP3.LUT R16, R239.reuse, 0x30, RZ, 0xfc, !PT ;  /* 0x00000030ef107812 */ /* 0x040fe200078efcff */
[----:B------:R-:W-:Y:S01]  /*0540*/  IMAD.X R11, RZ, RZ, R8, P0 ;  /* 0x000000ffff0b7224 */ /* 0x000fe200000e0608 */
[----:B------:R-:W-:Y:S02]  /*0550*/  LOP3.LUT R12, R239, 0x38, RZ, 0xfc, !PT ;  /* 0x00000038ef0c7812 */ /* 0x000fe400078efcff */
[----:B------:R-:W-:Y:S02]  /*0560*/  LEA R13, P0, R252, UR8, 0x5 ;  /* 0x00000008fc0d7c11 */ /* 0x000fe4000f8028ff */
[----:B------:R-:W-:Y:S02]  /*0570*/  LEA R15, P2, R16, UR8, 0x5 ;  /* 0x00000008100f7c11 */ /* 0x000fe4000f8428ff */
[----:B------:R-:W-:Y:S01]  /*0580*/  LEA R17, P3, R12, UR8, 0x5 ;  /* 0x000000080c117c11 */ /* 0x000fe2000f8628ff */
[----:B----4-:R0:W5:Y:S04]  /*0590*/  LDG.E.U8 R0, desc[UR12][R4.64] ;  /* 0x0000000c04007981 */ /* 0x010168000c1e1100 */
[----:B------:R2:W5:Y:S04]  /*05a0*/  LDG.E.U8 R2, desc[UR12][R2.64] ;  /* 0x0000000c02027981 */ /* 0x000568000c1e1100 */
[----:B------:R4:W5:Y:S01]  /*05b0*/  LDG.E.U8 R8, desc[UR12][R6.64] ;  /* 0x0000000c06087981 */ /* 0x000962000c1e1100 */
[----:B0-----:R-:W-:-:S03]  /*05c0*/  IADD3 R4, P4, PT, R240, R19, RZ ;  /* 0x00000013f0047210 */ /* 0x001fc60007f9e0ff */
[----:B------:R0:W5:Y:S01]  /*05d0*/  LDG.E.U8 R9, desc[UR12][R10.64] ;  /* 0x0000000c0a097981 */ /* 0x000162000c1e1100 */
[----:B--2---:R-:W-:Y:S02]  /*05e0*/  LEA.HI.X R3, R248, UR9, RZ, 0x5, P6 ;  /* 0x00000009f8037c11 */ /* 0x004fe4000b0f2cff */
[----:B------:R-:W-:Y:S02]  /*05f0*/  IADD3 R14, P6, PT, R240, R15, RZ ;  /* 0x0000000ff00e7210 */ /* 0x000fe40007fde0ff */
[----:B----4-:R-:W-:Y:S01]  /*0600*/  LEA.HI.X R7, R252, UR9, RZ, 0x5, P0 ;  /* 0x00000009fc077c11 */ /* 0x010fe200080f2cff */
[----:B------:R-:W-:Y:S01]  /*0610*/  IMAD.X R5, RZ, RZ, R3, P4 ;  /* 0x000000ffff057224 */ /* 0x000fe200020e0603 */
[----:B------:R-:W-:Y:S02]  /*0620*/  IADD3 R6, P5, PT, R240, R13, RZ ;  /* 0x0000000df0067210 */ /* 0x000fe40007fbe0ff */
[----:B0-----:R-:W-:Y:S02]  /*0630*/  LEA.HI.X R10, R16, UR9, RZ, 0x5, P2 ;  /* 0x00000009100a7c11 */ /* 0x001fe400090f2cff */
[----:B------:R-:W-:Y:S01]  /*0640*/  IADD3 R16, P0, PT, R240, R17, RZ ;  /* 0x00000011f0107210 */ /* 0x000fe20007f1e0ff */
[----:B------:R-:W-:Y:S01]  /*0650*/  IMAD.X R7, RZ, RZ, R7, P5 ;  /* 0x000000ffff077224 */ /* 0x000fe200028e0607 */
[----:B------:R-:W-:Y:S01]  /*0660*/  LEA.HI.X R3, R12, UR9, RZ, 0x5, P3 ;  /* 0x000000090c037c11 */ /* 0x000fe200098f2cff */
[----:B------:R-:W-:Y:S01]  /*0670*/  IMAD.X R15, RZ, RZ, R10, P6 ;  /* 0x000000ffff0f7224 */ /* 0x000fe200030e060a */
[C---:B------:R-:W-:Y:S01]  /*0680*/  LOP3.LUT R24, R239.reuse, 0x40, RZ, 0xfc, !PT ;  /* 0x00000040ef187812 */ /* 0x040fe200078efcff */
[----:B------:R0:W5:Y:S01]  /*0690*/  LDG.E.U8 R10, desc[UR12][R4.64] ;  /* 0x0000000c040a7981 */ /* 0x000162000c1e1100 */
[C---:B------:R-:W-:Y:S01]  /*06a0*/  LOP3.LUT R22, R239.reuse, 0x48, RZ, 0xfc, !PT ;  /* 0x00000048ef167812 */ /* 0x040fe200078efcff */
[----:B------:R-:W-:Y:S01]  /*06b0*/  IMAD.X R17, RZ, RZ, R3, P0 ;  /* 0x000000ffff117224 */ /* 0x000fe200000e0603 */
[C---:B------:R-:W-:Y:S01]  /*06c0*/  LOP3.LUT R18, R239.reuse, 0x50, RZ, 0xfc, !PT ;  /* 0x00000050ef127812 */ /* 0x040fe200078efcff */
[----:B------:R2:W5:Y:S01]  /*06d0*/  LDG.E.U8 R11, desc[UR12][R6.64] ;  /* 0x0000000c060b7981 */ /* 0x000562000c1e1100 */
[----:B------:R-:W-:-:S02]  /*06e0*/  LOP3.LUT R20, R239, 0x58, RZ, 0xfc, !PT ;  /* 0x00000058ef147812 */ /* 0x000fc400078efcff */
[----:B------:R-:W-:Y:S01]  /*06f0*/  LEA R23, P6, R24, UR8, 0x5 ;  /* 0x0000000818177c11 */ /* 0x000fe2000f8c28ff */
[----:B------:R4:W5:Y:S01]  /*0700*/  LDG.E.U8 R12, desc[UR12][R14.64] ;  /* 0x0000000c0e0c7981 */ /* 0x000962000c1e1100 */
[----:B------:R-:W-:Y:S02]  /*0710*/  LEA R21, P0, R22, UR8, 0x5 ;  /* 0x0000000816157c11 */ /* 0x000fe4000f8028ff */
[----:B------:R-:W-:Y:S01]  /*0720*/  LEA R3, P2, R18, UR8, 0x5 ;  /* 0x0000000812037c11 */ /* 0x000fe2000f8428ff */
[----:B------:R1:W5:Y:S01]  /*0730*/  LDG.E.U8 R13, desc[UR12][R16.64] ;  /* 0x0000000c100d7981 */ /* 0x000362000c1e1100 */
[----:B------:R-:W-:Y:S02]  /*0740*/  LEA R19, P3, R20, UR8, 0x5 ;  /* 0x0000000814137c11 */ /* 0x000fe4000f8628ff */
[----:B0-----:R-:W-:Y:S02]  /*0750*/  LEA.HI.X R5, R24, UR9, RZ, 0x5, P6 ;  /* 0x0000000918057c11 */ /* 0x001fe4000b0f2cff */
[----:B--2---:R-:W-:-:S02]  /*0760*/  LEA.HI.X R7, R22, UR9, RZ, 0x5, P0 ;  /* 0x0000000916077c11 */ /* 0x004fc400080f2cff */
[----:B----4-:R-:W-:Y:S02]  /*0770*/  LEA.HI.X R14, R18, UR9, RZ, 0x5, P2 ;  /* 0x00000009120e7c11 */ /* 0x010fe400090f2cff */
[C---:B------:R-:W-:Y:S02]  /*0780*/  IADD3 R4, P4, PT, R240.reuse, R23, RZ ;  /* 0x00000017f0047210 */ /* 0x040fe40007f9e0ff */
[C---:B-1----:R-:W-:Y:S02]  /*0790*/  IADD3 R16, P6, PT, R240.reuse, R3, RZ ;  /* 0x00000003f0107210 */ /* 0x042fe40007fde0ff */
[----:B------:R-:W-:Y:S01]  /*07a0*/  IADD3 R18, P0, PT, R240, R19, RZ ;  /* 0x00000013f0127210 */ /* 0x000fe20007f1e0ff */
[----:B------:R-:W-:Y:S01]  /*07b0*/  IMAD.X R5, RZ, RZ, R5, P4 ;  /* 0x000000ffff057224 */ /* 0x000fe200020e0605 */
[----:B------:R-:W-:Y:S01]  /*07c0*/  LEA.HI.X R3, R20, UR9, RZ, 0x5, P3 ;  /* 0x0000000914037c11 */ /* 0x000fe200098f2cff */
[----:B------:R-:W-:Y:S01]  /*07d0*/  IMAD.X R17, RZ, RZ, R14, P6 ;  /* 0x000000ffff117224 */ /* 0x000fe200030e060e */
[----:B------:R-:W-:-:S02]  /*07e0*/  LOP3.LUT R25, R239, 0x60, RZ, 0xfc, !PT ;  /* 0x00000060ef197812 */ /* 0x000fc400078efcff */
[----:B------:R-:W-:Y:S01]  /*07f0*/  IADD3 R6, P5, PT, R240, R21, RZ ;  /* 0x00000015f0067210 */ /* 0x000fe20007fbe0ff */
[----:B------:R-:W-:Y:S01]  /*0800*/  IMAD.X R19, RZ, RZ, R3, P0 ;  /* 0x000000ffff137224 */ /* 0x000fe200000e0603 */
[----:B------:R-:W-:Y:S01]  /*0810*/  LOP3.LUT R22, R239, 0x70, RZ, 0xfc, !PT ;  /* 0x00000070ef167812 */ /* 0x000fe200078efcff */
[----:B------:R0:W5:Y:S01]  /*0820*/  LDG.E.U8 R14, desc[UR12][R4.64] ;  /* 0x0000000c040e7981 */ /* 0x000162000c1e1100 */
[----:B------:R-:W-:Y:S01]  /*0830*/  LEA R23, P6, R25, UR8, 0x5 ;  /* 0x0000000819177c11 */ /* 0x000fe2000f8c28ff */
[----:B------:R-:W-:Y:S01]  /*0840*/  IMAD.X R7, RZ, RZ, R7, P5 ;  /* 0x000000ffff077224 */ /* 0x000fe200028e0607 */
[C---:B------:R-:W-:Y:S01]  /*0850*/  LOP3.LUT R24, R239.reuse, 0x68, RZ, 0xfc, !PT ;  /* 0x00000068ef187812 */ /* 0x040fe200078efcff */
[----:B------:R1:W5:Y:S01]  /*0860*/  LDG.E.U8 R48, desc[UR12][R18.64] ;  /* 0x0000000c12307981 */ /* 0x000362000c1e1100 */
[----:B------:R-:W-:Y:S02]  /*0870*/  LOP3.LUT R20, R239, 0x78, RZ, 0xfc, !PT ;  /* 0x00000078ef147812 */ /* 0x000fe400078efcff */
[----:B------:R-:W-:Y:S01]  /*0880*/  LEA R21, P0, R24, UR8, 0x5 ;  /* 0x0000000818157c11 */ /* 0x000fe2000f8028ff */
[----:B------:R2:W5:Y:S01]  /*0890*/  LDG.E.U8 R46, desc[UR12][R16.64] ;  /* 0x0000000c102e7981 */ /* 0x000562000c1e1100 */
[----:B0-----:R-:W-:-:S02]  /*08a0*/  LEA R5, P2, R22, UR8, 0x5 ;  /* 0x0000000816057c11 */ /* 0x001fc4000f8428ff */
[----:B------:R-:W-:Y:S01]  /*08b0*/  IADD3 R4, P4, PT, R240, R23, RZ ;  /* 0x00000017f0047210 */ /* 0x000fe20007f9e0ff */
[----:B------:R0:W5:Y:S01]  /*08c0*/  LDG.E.U8 R15, desc[UR12][R6.64] ;  /* 0x0000000c060f7981 */ /* 0x000162000c1e1100 */
[----:B-1----:R-:W-:Y:S02]  /*08d0*/  LEA.HI.X R18, R25, UR9, RZ, 0x5, P6 ;  /* 0x0000000919127c11 */ /* 0x002fe4000b0f2cff */
[----:B------:R-:W-:Y:S02]  /*08e0*/  LEA R3, P3, R20, UR8, 0x5 ;  /* 0x0000000814037c11 */ /* 0x000fe4000f8628ff */
[----:B--2---:R-:W-:Y:S01]  /*08f0*/  IADD3 R16, P6, PT, R240, R5, RZ ;  /* 0x00000005f0107210 */ /* 0x004fe20007fde0ff */
[----:B------:R-:W-:Y:S01]  /*0900*/  IMAD.X R5, RZ, RZ, R18, P4 ;  /* 0x000000ffff057224 */ /* 0x000fe200020e0612 */
[----:B------:R-:W-:Y:S02]  /*0910*/  LEA.HI.X R17, R22, UR9, RZ, 0x5, P2 ;  /* 0x0000000916117c11 */ /* 0x000fe400090f2cff */
[----:B0-----:R-:W-:-:S02]  /*0920*/  LEA.HI.X R7, R24, UR9, RZ, 0x5, P0 ;  /* 0x0000000918077c11 */ /* 0x001fc400080f2cff */
[----:B------:R0:W5:Y:S01]  /*0930*/  LDG.E.U8 R50, desc[UR12][R4.64] ;  /* 0x0000000c04327981 */ /* 0x000162000c1e1100 */
[----:B------:R-:W-:Y:S02]  /*0940*/  IADD3 R18, P0, PT, R240, R3, RZ ;  /* 0x00000003f0127210 */ /* 0x000fe40007f1e0ff */
[----:B------:R-:W-:Y:S02]  /*0950*/  LEA.HI.X R3, R20, UR9, RZ, 0x5, P3 ;  /* 0x0000000914037c11 */ /* 0x000fe400098f2cff */
[C---:B------:R-:W-:Y:S01]  /*0960*/  LOP3.LUT R241, R239.reuse, 0x4, RZ, 0xfc, !PT ;  /* 0x00000004eff17812 */ /* 0x040fe200078efcff */
[----:B------:R-:W-:Y:S01]  /*0970*/  IMAD.X R17, RZ, RZ, R17, P6 ;  /* 0x000000ffff117224 */ /* 0x000fe200030e0611 */
[----:B------:R-:W-:Y:S01]  /*0980*/  IADD3 R6, P5, PT, R240, R21, RZ ;  /* 0x00000015f0067210 */ /* 0x000fe20007fbe0ff */
[----:B------:R-:W-:Y:S01]  /*0990*/  IMAD.X R19, RZ, RZ, R3, P0 ;  /* 0x000000ffff137224 */ /* 0x000fe200000e0603 */
[----:B------:R-:W-:Y:S02]  /*09a0*/  LOP3.LUT R242, R239, 0x14, RZ, 0xfc, !PT ;  /* 0x00000014eff27812 */ /* 0x000fe400078efcff */
[----:B------:R-:W-:-:S02]  /*09b0*/  LEA R23, P6, R241, UR8, 0x5 ;  /* 0x00000008f1177c11 */ /* 0x000fc4000f8c28ff */
[C---:B------:R-:W-:Y:S01]  /*09c0*/  LOP3.LUT R244, R239.reuse, 0xc, RZ, 0xfc, !PT ;  /* 0x0000000ceff47812 */ /* 0x040fe200078efcff */
[----:B------:R-:W-:Y:S01]  /*09d0*/  IMAD.X R7, RZ, RZ, R7, P5 ;  /* 0x000000ffff077224 */ /* 0x000fe200028e0607 */
[----:B------:R-:W-:Y:S01]  /*09e0*/  LOP3.LUT R247, R239, 0x1c, RZ, 0xfc, !PT ;  /* 0x0000001ceff77812 */ /* 0x000fe200078efcff */
[----:B------:R1:W5:Y:S01]  /*09f0*/  LDG.E.U8 R56, desc[UR12][R18.64] ;  /* 0x0000000c12387981 */ /* 0x000362000c1e1100 */
[----:B0-----:R-:W-:Y:S02]  /*0a00*/  LEA R5, P2, R242, UR8, 0x5 ;  /* 0x00000008f2057c11 */ /* 0x001fe4000f8428ff */
[----:B------:R-:W-:Y:S01]  /*0a10*/  IADD3 R4, P4, PT, R240, R23, RZ ;  /* 0x00000017f0047210 */ /* 0x000fe20007f9e0ff */
[----:B------:R0:W5:Y:S01]  /*0a20*/  LDG.E.U8 R54, desc[UR12][R16.64] ;  /* 0x0000000c10367981 */ /* 0x000162000c1e1100 */
[----:B------:R-:W-:Y:S02]  /*0a30*/  LEA R21, P0, R244, UR8, 0x5 ;  /* 0x00000008f4157c11 */ /* 0x000fe4000f8028ff */
[----:B------:R-:W-:Y:S01]  /*0a40*/  LEA R3, P3, R247, UR8, 0x5 ;  /* 0x00000008f7037c11 */ /* 0x000fe2000f8628ff */
[----:B------:R2:W5:Y:S01]  /*0a50*/  LDG.E.U8 R52, desc[UR12][R6.64] ;  /* 0x0000000c06347981 */ /* 0x000562000c1e1100 */
[----:B-1----:R-:W-:-:S02]  /*0a60*/  LEA.HI.X R18, R241, UR9, RZ, 0x5, P6 ;  /* 0x00000009f1127c11 */ /* 0x002fc4000b0f2cff */
[----:B0-----:R-:W-:-:S03]  /*0a70*/  IADD3 R16, P6, PT, R240, R5, RZ ;  /* 0x00000005f0107210 */ /* 0x001fc60007fde0ff */
[----:B------:R-:W-:Y:S01]  /*0a80*/  IMAD.X R5, RZ, RZ, R18, P4 ;  /* 0x000000ffff057224 */ /* 0x000fe200020e0612 */
[----:B--2---:R-:W-:Y:S02]  /*0a90*/  LEA.HI.X R7, R244, UR9, RZ, 0x5, P0 ;  /* 0x00000009f4077c11 */ /* 0x004fe400080f2cff */
[----:B------:R-:W-:Y:S02]  /*0aa0*/  IADD3 R18, P0, PT, R240, R3, RZ ;  /* 0x00000003f0127210 */ /* 0x000fe40007f1e0ff */
[----:B------:R0:W5:Y:S01]  /*0ab0*/  LDG.E.U8 R36, desc[UR12][R4.64] ;  /* 0x0000000c04247981 */ /* 0x000162000c1e1100 */
[----:B------:R-:W-:Y:S02]  /*0ac0*/  LEA.HI.X R3, R247, UR9, RZ, 0x5, P3 ;  /* 0x00000009f7037c11 */ /* 0x000fe400098f2cff */
[----:B------:R-:W-:Y:S02]  /*0ad0*/  LEA.HI.X R17, R242, UR9, RZ, 0x5, P2 ;  /* 0x00000009f2117c11 */ /* 0x000fe400090f2cff */
[C---:B------:R-:W-:Y:S01]  /*0ae0*/  LOP3.LUT R249, R239.reuse, 0x24, RZ, 0xfc, !PT ;  /* 0x00000024eff97812 */ /* 0x040fe200078efcff */
[----:B------:R-:W-:Y:S01]  /*0af0*/  IMAD.X R19, RZ, RZ, R3, P0 ;  /* 0x000000ffff137224 */ /* 0x000fe200000e0603 */
[----:B------:R-:W-:Y:S01]  /*0b00*/  IADD3 R6, P5, PT, R240, R21, RZ ;  /* 0x00000015f0067210 */ /* 0x000fe20007fbe0ff */
[----:B------:R-:W-:Y:S01]  /*0b10*/  IMAD.X R17, RZ, RZ, R17, P6 ;  /* 0x000000ffff117224 */ /* 0x000fe200030e0611 */
[----:B------:R-:W-:-:S02]  /*0b20*/  LOP3.LUT R22, R239, 0x34, RZ, 0xfc, !PT ;  /* 0x00000034ef167812 */ /* 0x000fc400078efcff */
[----:B------:R-:W-:Y:S02]  /*0b30*/  LEA R23, P6, R249, UR8, 0x5 ;  /* 0x00000008f9177c11 */ /* 0x000fe4000f8c28ff */
[C---:B------:R-:W-:Y:S01]  /*0b40*/  LOP3.LUT R24, R239.reuse, 0x2c, RZ, 0xfc, !PT ;  /* 0x0000002cef187812 */ /* 0x040fe200078efcff */
[----:B------:R-:W-:Y:S01]  /*0b50*/  IMAD.X R7, RZ, RZ, R7, P5 ;  /* 0x000000ffff077224 */ /* 0x000fe200028e0607 */
[----:B------:R-:W-:Y:S01]  /*0b60*/  LOP3.LUT R20, R239, 0x3c, RZ, 0xfc, !PT ;  /* 0x0000003cef147812 */ /* 0x000fe200078efcff */
[----:B------:R1:W5:Y:S01]  /*0b70*/  LDG.E.U8 R39, desc[UR12][R18.64] ;  /* 0x0000000c12277981 */ /* 0x000362000c1e1100 */
[----:B0-----:R-:W-:Y:S02]  /*0b80*/  LEA R5, P2, R22, UR8, 0x5 ;  /* 0x0000000816057c11 */ /* 0x001fe4000f8428ff */
[----:B------:R-:W-:Y:S01]  /*0b90*/  IADD3 R4, P4, PT, R240, R23, RZ ;  /* 0x00000017f0047210 */ /* 0x000fe20007f9e0ff */
[----:B------:R0:W5:Y:S01]  /*0ba0*/  LDG.E.U8 R38, desc[UR12][R16.64] ;  /* 0x0000000c10267981 */ /* 0x000162000c1e1100 */
[----:B------:R-:W-:-:S02]  /*0bb0*/  LEA R21, P0, R24, UR8, 0x5 ;  /* 0x0000000818157c11 */ /* 0x000fc4000f8028ff */
[----:B------:R-:W-:Y:S01]  /*0bc0*/  LEA R3, P3, R20, UR8, 0x5 ;  /* 0x0000000814037c11 */ /* 0x000fe2000f8628ff */
[----:B------:R2:W5:Y:S01]  /*0bd0*/  LDG.E.U8 R37, desc[UR12][R6.64] ;  /* 0x0000000c06257981 */ /* 0x000562000c1e1100 */
[----:B-1----:R-:W-:Y:S02]  /*0be0*/  LEA.HI.X R18, R249, UR9, RZ, 0x5, P6 ;  /* 0x00000009f9127c11 */ /* 0x002fe4000b0f2cff */
        /* <DEDUP_REMOVED lines=26> */
[----:B------:R-:W-:Y:S02]  /*0d90*/  LEA.HI.X R17, R22, UR9, RZ, 0x5, P2 ;  /* 0x0000000916117c11 */ /* 0x000fe400090f2cff */
[----:B--2---:R-:W-:Y:S02]  /*0da0*/  LEA.HI.X R7, R24, UR9, RZ, 0x5, P0 ;  /* 0x0000000918077c11 */ /* 0x004fe400080f2cff */
[----:B------:R-:W-:Y:S01]  /*0db0*/  IADD3 R18, P0, PT, R240, R3, RZ ;  /* 0x00000003f0127210 */ /* 0x000fe20007f1e0ff */
[----:B------:R0:W5:Y:S01]  /*0dc0*/  LDG.E.U8 R44, desc[UR12][R4.64] ;  /* 0x0000000c042c7981 */ /* 0x000162000c1e1100 */
[----:B------:R-:W-:Y:S02]  /*0dd0*/  LEA.HI.X R3, R20, UR9, RZ, 0x5, P3 ;  /* 0x0000000914037c11 */ /* 0x000fe400098f2cff */
[----:B------:R-:W-:Y:S01]  /*0de0*/  LOP3.LUT R236, R239, 0x64, RZ, 0xfc, !PT ;  /* 0x00000064efec7812 */ /* 0x000fe200078efcff */
[----:B------:R-:W-:Y:S01]  /*0df0*/  IMAD.X R17, RZ, RZ, R17, P6 ;  /* 0x000000ffff117224 */ /* 0x000fe200030e0611 */
[----:B------:R-:W-:Y:S01]  /*0e00*/  IADD3 R6, P5, PT, R240, R21, RZ ;  /* 0x00000015f0067210 */ /* 0x000fe20007fbe0ff */
[----:B------:R-:W-:Y:S01]  /*0e10*/  IMAD.X R19, RZ, RZ, R3, P0 ;  /* 0x000000ffff137224 */ /* 0x000fe200000e0603 */
[----:B------:R-:W-:-:S02]  /*0e20*/  LEA R21, P6, R236, UR8, 0x5 ;  /* 0x00000008ec157c11 */ /* 0x000fc4000f8c28ff */
[C---:B------:R-:W-:Y:S02]  /*0e30*/  LOP3.LUT R3, R239.reuse, 0x6c, RZ, 0xfc, !PT ;  /* 0x0000006cef037812 */ /* 0x040fe400078efcff */
[C---:B------:R-:W-:Y:S01]  /*0e40*/  LOP3.LUT R237, R239.reuse, 0x74, RZ, 0xfc, !PT ;  /* 0x00000074efed7812 */ /* 0x040fe200078efcff */
[----:B------:R-:W-:Y:S01]  /*0e50*/  IMAD.X R7, RZ, RZ, R7, P5 ;  /* 0x000000ffff077224 */ /* 0x000fe200028e0607 */
[----:B------:R-:W-:Y:S01]  /*0e60*/  LOP3.LUT R239, R239, 0x7c, RZ, 0xfc, !PT ;  /* 0x0000007cefef7812 */ /* 0x000fe200078efcff */
[----:B------:R-:W5:Y:S01]  /*0e70*/  LDG.E.U8 R47, desc[UR12][R16.64] ;  /* 0x0000000c102f7981 */ /* 0x000f62000c1e1100 */
[----:B------:R-:W-:Y:S02]  /*0e80*/  IADD3 R20, P4, PT, R240, R21, RZ ;  /* 0x00000015f0147210 */ /* 0x000fe40007f9e0ff */
[----:B0-----:R-:W-:Y:S01]  /*0e90*/  LEA.HI.X R4, R236, UR9, RZ, 0x5, P6 ;  /* 0x00000009ec047c11 */ /* 0x001fe2000b0f2cff */
[----:B------:R0:W5:Y:S01]  /*0ea0*/  LDG.E.U8 R45, desc[UR12][R6.64] ;  /* 0x0000000c062d7981 */ /* 0x000162000c1e1100 */
[----:B------:R-:W-:-:S02]  /*0eb0*/  LEA R29, P0, R3, UR8, 0x5 ;  /* 0x00000008031d7c11 */ /* 0x000fc4000f8028ff */
[----:B------:R-:W-:Y:S01]  /*0ec0*/  LEA R31, P2, R237, UR8, 0x5 ;  /* 0x00000008ed1f7c11 */ /* 0x000fe2000f8428ff */
[----:B------:R1:W5:Y:S01]  /*0ed0*/  LDG.E.U8 R49, desc[UR12][R18.64] ;  /* 0x0000000c12317981 */ /* 0x000362000c1e1100 */
[----:B------:R-:W-:Y:S01]  /*0ee0*/  LEA R33, P3, R239, UR8, 0x5 ;  /* 0x00000008ef217c11 */ /* 0x000fe2000f8628ff */
[----:B------:R-:W-:Y:S01]  /*0ef0*/  IMAD.X R21, RZ, RZ, R4, P4 ;  /* 0x000000ffff157224 */ /* 0x000fe200020e0604 */
[----:B------:R-:W-:Y:S02]  /*0f00*/  IADD3 R30, P6, PT, R240, R31, RZ ;  /* 0x0000001ff01e7210 */ /* 0x000fe40007fde0ff */
[----:B------:R-:W-:Y:S02]  /*0f10*/  LEA.HI.X R5, R237, UR9, RZ, 0x5, P2 ;  /* 0x00000009ed057c11 */ /* 0x000fe400090f2cff */
[----:B0-----:R-:W-:Y:S01]  /*0f20*/  LEA.HI.X R6, R3, UR9, RZ, 0x5, P0 ;  /* 0x0000000903067c11 */ /* 0x001fe200080f2cff */
[----:B---3--:R-:W-:Y:S01]  /*0f30*/  IMAD.WIDE.U32 R16, R238, 0x100, R34 ;  /* 0x00000100ee107825 */ /* 0x008fe200078e0022 */
[----:B------:R-:W-:Y:S01]  /*0f40*/  LEA.HI.X R4, R239, UR9, RZ, 0x5, P3 ;  /* 0x00000009ef047c11 */ /* 0x000fe200098f2cff */
[----:B------:R0:W5:Y:S01]  /*0f50*/  LDG.E.U8 R51, desc[UR12][R20.64] ;  /* 0x0000000c14337981 */ /* 0x000162000c1e1100 */
[----:B------:R-:W-:-:S02]  /*0f60*/  IADD3 R32, P0, PT, R240, R33, RZ ;  /* 0x00000021f0207210 */ /* 0x000fc40007f1e0ff */
[C---:B------:R-:W-:Y:S01]  /*0f70*/  IADD3 R28, P5, PT, R240.reuse, R29, RZ ;  /* 0x0000001df01c7210 */ /* 0x040fe20007fbe0ff */
[----:B------:R-:W-:Y:S02]  /*0f80*/  IMAD.X R31, RZ, RZ, R5, P6 ;  /* 0x000000ffff1f7224 */ /* 0x000fe400030e0605 */
[----:B------:R-:W-:Y:S02]  /*0f90*/  IMAD.X R33, RZ, RZ, R4, P0 ;  /* 0x000000ffff217224 */ /* 0x000fe400000e0604 */
[----:B------:R-:W-:Y:S01]  /*0fa0*/  IMAD.X R29, RZ, RZ, R6, P5 ;  /* 0x000000ffff1d7224 */ /* 0x000fe200028e0606 */
[----:B------:R-:W-:Y:S01]  /*0fb0*/  IADD3 R26, P3, PT, R240, R16, RZ ;  /* 0x00000010f01a7210 */ /* 0x000fe20007f7e0ff */
[--C-:B------:R-:W-:Y:S01]  /*0fc0*/  IMAD.WIDE.U32 R4, R232, 0x8, R34.reuse ;  /* 0x00000008e8047825 */ /* 0x100fe200078e0022 */
[----:B------:R2:W5:Y:S03]  /*0fd0*/  LDG.E.U8 R55, desc[UR12][R30.64] ;  /* 0x0000000c1e377981 */ /* 0x000566000c1e1100 */
[--C-:B------:R-:W-:Y:S01]  /*0fe0*/  IMAD.WIDE.U32 R6, R241, 0x100, R34.reuse ;  /* 0x00000100f1067825 */ /* 0x100fe200078e0022 */
[----:B------:R-:W-:Y:S01]  /*0ff0*/  IADD3 R22, P0, PT, R240, R4, RZ ;  /* 0x00000004f0167210 */ /* 0x000fe20007f1e0ff */
[----:B------:R3:W5:Y:S02]  /*1000*/  LDG.E.U8 R53, desc[UR12][R28.64] ;  /* 0x0000000c1c357981 */ /* 0x000764000c1e1100 */
[----:B-1----:R-:W-:Y:S01]  /*1010*/  IMAD.WIDE.U32 R18, R244, 0x100, R34 ;  /* 0x00000100f4127825 */ /* 0x002fe200078e0022 */
[C---:B------:R-:W-:Y:S01]  /*1020*/  IADD3 R24, P2, PT, R240.reuse, R6, RZ ;  /* 0x00000006f0187210 */ /* 0x040fe20007f5e0ff */
[----:B------:R-:W5:Y:S02]  /*1030*/  LDG.E.U8 R32, desc[UR12][R32.64] ;  /* 0x0000000c20207981 */ /* 0x000f64000c1e1100 */
[----:B------:R-:W-:Y:S01]  /*1040*/  IMAD.X R23, RZ, RZ, R5, P0 ;  /* 0x000000ffff177224 */ /* 0x000fe200000e0605 */
[----:B------:R-:W-:Y:S01]  /*1050*/  IADD3 R18, P0, PT, R240, R18, RZ ;  /* 0x00000012f0127210 */ /* 0x000fe20007f1e0ff */
[----:B------:R-:W-:-:S02]  /*1060*/  IMAD.X R25, RZ, RZ, R7, P2 ;  /* 0x000000ffff197224 */ /* 0x000fc400010e0607 */
[----:B------:R-:W-:Y:S01]  /*1070*/  IMAD.X R27, RZ, RZ, R17, P3 ;  /* 0x000000ffff1b7224 */ /* 0x000fe200018e0611 */
[----:B------:R-:W-:Y:S01]  /*1080*/  SHF.R.U32.HI R103, RZ, 0x5, R197 ;  /* 0x00000005ff677819 */ /* 0x000fe200000116c5 */
[--C-:B------:R-:W-:Y:S01]  /*1090*/  IMAD.WIDE.U32 R4, R243, 0x100, R34.reuse ;  /* 0x00000100f3047825 */ /* 0x100fe200078e0022 */
[----:B------:R-:W5:Y:S03]  /*10a0*/  LDG.E.U8 R57, desc[UR12][R22.64+0xe0] ;  /* 0x0000e00c16397981 */ /* 0x000f66000c1e1100 */
[--C-:B------:R-:W-:Y:S01]  /*10b0*/  IMAD.WIDE.U32 R6, R242, 0x100, R34.reuse ;  /* 0x00000100f2067825 */ /* 0x100fe200078e0022 */
[----:B------:R-:W5:Y:S03]  /*10c0*/  LDG.E.U8 R33, desc[UR12][R22.64+0x80] ;  /* 0x0000800c16217981 */ /* 0x000f66000c1e1100 */
[----:B------:R-:W-:-:S04]  /*10d0*/  IMAD.WIDE.U32 R16, R245, 0x100, R34 ;  /* 0x00000100f5107825 */ /* 0x000fc800078e0022 */
[----:B0-----:R-:W-:Y:S01]  /*10e0*/  IMAD.WIDE.U32 R20, R247, 0x100, R34 ;  /* 0x00000100f7147825 */ /* 0x001fe200078e0022 */
[C---:B--2---:R-:W-:Y:S01]  /*10f0*/  IADD3 R30, P2, PT, R240.reuse, R6, RZ ;  /* 0x00000006f01e7210 */ /* 0x044fe20007f5e0ff */
[----:B------:R-:W5:Y:S02]  /*1100*/  LDG.E.U8 R35, desc[UR12][R22.64+0xc0] ;  /* 0x0000c00c16237981 */ /* 0x000f64000c1e1100 */
[----:B------:R-:W-:Y:S01]  /*1110*/  IMAD.X R19, RZ, RZ, R19, P0 ;  /* 0x000000ffff137224 */ /* 0x000fe200000e0613 */
[C---:B---3--:R-:W-:Y:S01]  /*1120*/  IADD3 R28, P0, PT, R240.reuse, R4, RZ ;  /* 0x00000004f01c7210 */ /* 0x048fe20007f1e0ff */
[----:B------:R-:W5:Y:S01]  /*1130*/  LDG.E.U8 R34, desc[UR12][R22.64+0xa0] ;  /* 0x0000a00c16227981 */ /* 0x000f62000c1e1100 */
[C---:B------:R-:W-:Y:S02]  /*1140*/  IADD3 R4, P3, PT, R240.reuse, R16, RZ ;  /* 0x00000010f0047210 */ /* 0x040fe40007f7e0ff */
[----:B------:R-:W-:Y:S01]  /*1150*/  IADD3 R6, P4, PT, R240, R20, RZ ;  /* 0x00000014f0067210 */ /* 0x000fe20007f9e0ff */
[----:B------:R-:W-:Y:S01]  /*1160*/  IMAD.X R29, RZ, RZ, R5, P0 ;  /* 0x000000ffff1d7224 */ /* 0x000fe200000e0605 */
[----:B------:R-:W5:Y:S01]  /*1170*/  LDG.E.U8 R16, desc[UR12][R22.64] ;  /* 0x0000000c16107981 */ /* 0x000f62000c1e1100 */
[----:B------:R-:W-:-:S02]  /*1180*/  IMAD.X R31, RZ, RZ, R7, P2 ;  /* 0x000000ffff1f7224 */ /* 0x000fc400010e0607 */
[----:B------:R-:W-:Y:S01]  /*1190*/  IMAD.X R5, RZ, RZ, R17, P3 ;  /* 0x000000ffff057224 */ /* 0x000fe200018e0611 */
[----:B------:R-:W5:Y:S01]  /*11a0*/  LDG.E.U8 R20, desc[UR12][R22.64+0x40] ;  /* 0x0000400c16147981 */ /* 0x000f62000c1e1100 */
[----:B------:R-:W-:-:S03]  /*11b0*/  IMAD.X R7, RZ, RZ, R21, P4 ;  /* 0x000000ffff077224 */ /* 0x000fc600020e0615 */
[----:B------:R-:W5:Y:S01]  /*11c0*/  LDG.E.U8 R17, desc[UR12][R22.64+0x20] ;  /* 0x0000200c16117981 */ /* 0x000f62000c1e1100 */
[----:B------:R-:W-:-:S03]  /*11d0*/  R2UR UR7, R103 ;  /* 0x00000000670772ca */ /* 0x000fc600000e0000 */
[----:B------:R-:W5:Y:S01]  /*11e0*/  LDG.E.U8 R21, desc[UR12][R22.64+0x60] ;  /* 0x0000600c16157981 */ /* 0x000f62000c1e1100 */
[----:B------:R-:W-:-:S03]  /*11f0*/  R2UR UR11, R102 ;  /* 0x00000000660b72ca */ /* 0x000fc600000e0000 */
[----:B------:R-:W5:Y:S04]  /*1200*/  LDG.E.U8 R58, desc[UR12][R24.64] ;  /* 0x0000000c183a7981 */ /* 0x000f68000c1e1100 */
        /* <DEDUP_REMOVED lines=46> */
[----:B------:R0:W5:Y:S04]  /*14f0*/  LDG.E.U8 R95, desc[UR12][R4.64+0xe0] ;  /* 0x0000e00c045f7981 */ /* 0x000168000c1e1100 */
[----:B------:R1:W5:Y:S04]  /*1500*/  LDG.E.U8 R96, desc[UR12][R6.64] ;  /* 0x0000000c06607981 */ /* 0x000368000c1e1100 */
[----:B------:R1:W5:Y:S04]  /*1510*/  LDG.E.U8 R97, desc[UR12][R6.64+0x40] ;  /* 0x0000400c06617981 */ /* 0x000368000c1e1100 */
[----:B------:R1:W5:Y:S01]  /*1520*/  LDG.E.U8 R98, desc[UR12][R6.64+0x80] ;  /* 0x0000800c06627981 */ /* 0x000362000c1e1100 */
[----:B0-----:R-:W-:-:S03]  /*1530*/  LOP3.LUT R5, R197, 0x7f, RZ, 0xc0, !PT ;  /* 0x0000007fc5057812 */ /* 0x001fc600078ec0ff */
[----:B------:R1:W5:Y:S04]  /*1540*/  LDG.E.U8 R100, desc[UR12][R6.64+0xc0] ;  /* 0x0000c00c06647981 */ /* 0x000368000c1e1100 */
[----:B------:R1:W5:Y:S04]  /*1550*/  LDG.E.U8 R30, desc[UR12][R6.64+0x20] ;  /* 0x0000200c061e7981 */ /* 0x000368000c1e1100 */
[----:B------:R1:W5:Y:S04]  /*1560*/  LDG.E.U8 R31, desc[UR12][R6.64+0x60] ;  /* 0x0000600c061f7981 */ /* 0x000368000c1e1100 */
[----:B------:R1:W5:Y:S04]  /*1570*/  LDG.E.U8 R99, desc[UR12][R6.64+0xa0] ;  /* 0x0000a00c06637981 */ /* 0x000368000c1e1100 */
[----:B------:R1:W5:Y:S01]  /*1580*/  LDG.E.U8 R101, desc[UR12][R6.64+0xe0] ;  /* 0x0000e00c06657981 */ /* 0x000362000c1e1100 */
[----:B------:R-:W-:Y:S05]  /*1590*/  @P1 BRA `(.L_x_5) ;  /* 0x0000000000181947 */ /* 0x000fea0003800000 */
[----:B------:R-:W-:Y:S01]  /*15a0*/  ELECT P0, URZ, PT ;  /* 0x0000000000ff782f */ /* 0x000fe20003800000 */
[----:B------:R-:W-:Y:S01]  /*15b0*/  IMAD.MOV.U32 R4, RZ, RZ, 0x1 ;  /* 0x00000001ff047424 */ /* 0x000fe200078e00ff */
[----:B------:R-:W-:Y:S01]  /*15c0*/  UMOV UR4, 0x40 ;  /* 0x0000004000047882 */ /* 0x000fe20000000000 */
[----:B------:R-:W-:Y:S01]  /*15d0*/  UVIRTCOUNT.DEALLOC.SMPOOL 0x80 ;  /* 0x000000800000784c */ /* 0x000fe20000000000 */
[----:B------:R-:W-:-:S09]  /*15e0*/  ULEA UR4, UR6, UR4, 0x18 ;  /* 0x0000000406047291 */ /* 0x000fd2000f8ec0ff */
[----:B------:R0:W-:Y:S03]  /*15f0*/  @P0 STS.U8 [UR4], R4 ;  /* 0x00000004ff000988 */ /* 0x0001e60008000004 */
.L_x_5:
[----:B------:R-:W-:Y:S01]  /*1600*/  LOP3.LUT P2, RZ, R197, 0x7f, RZ, 0xc0, !PT ;  /* 0x0000007fc5ff7812 */ /* 0x000fe2000784c0ff */
[----:B-----5:R2:W-:Y:S01]  /*1610*/  STS.U8 [R5+UR10+0x2100], R2 ;  /* 0x0021000205007988 */ /* 0x0205e2000800000a */
[----:B-1----:R-:W-:Y:S01]  /*1620*/  IMAD R7, R232, 0x4, R240 ;  /* 0x00000004e8077824 */ /* 0x002fe200078e02f0 */
[----:B------:R-:W-:Y:S01]  /*1630*/  UMOV UR4, 0x1 ;  /* 0x0000000100047882 */ /* 0x000fe20000000000 */
[----:B0-----:R-:W-:Y:S01]  /*1640*/  LOP3.LUT R4, R5, 0x10, RZ, 0x3c, !PT ;  /* 0x0000001005047812 */ /* 0x001fe200078e3cff */
[----:B------:R0:W-:Y:S04]  /*1650*/  STS.U8 [R5+UR10+0x2000], R0 ;  /* 0x0020000005007988 */ /* 0x0001e8000800000a */
[----:B------:R1:W-:Y:S01]  /*1660*/  STS.U8 [R5+UR10+0x2200], R8 ;  /* 0x0022000805007988 */ /* 0x0003e2000800000a */
[----:B--2---:R-:W-:-:S03]  /*1670*/  SHF.R.U32.HI R2, RZ, 0x1, R232 ;  /* 0x00000001ff027819 */ /* 0x004fc600000116e8 */
[----:B------:R-:W-:Y:S01]  /*1680*/  VOTEU.ALL UP0, P2 ;  /* 0x0000000000ff7886 */ /* 0x000fe20001000000 */
[----:B------:R1:W-:Y:S01]  /*1690*/  STS.U8 [R5+UR10+0x2300], R9 ;  /* 0x0023000905007988 */ /* 0x0003e2000800000a */
[----:B------:R-:W-:Y:S01]  /*16a0*/  LOP3.LUT R7, R7, R2, RZ, 0x3c, !PT ;  /* 0x0000000207077212 */ /* 0x000fe200078e3cff */
[----:B------:R-:W-:Y:S02]  /*16b0*/  VOTEU.ALL UP1, P2 ;  /* 0x0000000000ff7886 */ /* 0x000fe40001020000 */
[----:B------:R-:W-:-:S04]  /*16c0*/  @!UP0 UIADD3 UR4, UPT, UPT, -UR4, 0x100000, URZ ;  /* 0x0010000004048890 */ /* 0x000fc8000fffe1ff */
[----:B------:R-:W-:Y:S02]  /*16d0*/  @!UP0 USHF.L.U32 UR5, UR4, 0xb, URZ ;  /* 0x0000000b04058899 */ /* 0x000fe400080006ff */
[----:B------:R-:W-:Y:S01]  /*16e0*/  @!UP0 USHF.L.U32 UR4, UR4, 0x1, URZ ;  /* 0x0000000104048899 */ /* 0x000fe200080006ff */
[----:B------:R1:W-:Y:S01]  /*16f0*/  STS.U8 [R5+UR10+0x2400], R10 ;  /* 0x0024000a05007988 */ /* 0x0003e2000800000a */
[----:B0-----:R-:W-:Y:S01]  /*1700*/  LOP3.LUT R0, R7, 0x20, RZ, 0x3c, !PT ;  /* 0x0000002007007812 */ /* 0x001fe200078e3cff */
[----:B------:R-:W-:Y:S02]  /*1710*/  UISETP.NE.U32.AND UP0, UPT, UR7, URZ, UPT ;  /* 0x000000ff0700728c */ /* 0x000fe4000bf05070 */
[----:B------:R1:W-:Y:S04]  /*1720*/  STS.U8 [R5+UR10+0x2500], R11 ;  /* 0x0025000b05007988 */ /* 0x0003e8000800000a */
        /* <DEDUP_REMOVED lines=26> */
[----:B------:R1:W-:Y:S04]  /*18d0*/  STS.U8 [R7+UR10], R16 ;  /* 0x0000001007007988 */ /* 0x0003e8000800000a */
        /* <DEDUP_REMOVED lines=62> */
[----:B------:R1:W-:Y:S01]  /*1cc0*/  STS.U8 [R0+UR10+0x1e00], R101 ;  /* 0x001e006500007988 */ /* 0x0003e2000800000a */
[----:B------:R0:W-:Y:S06]  /*1cd0*/  MEMBAR.ALL.CTA ;  /* 0x0000000000007992 */ /* 0x0001ec0000008000 */
[----:B0-----:R-:W-:Y:S04]  /*1ce0*/  FENCE.VIEW.ASYNC.S ;  /* 0x00000000000073c6 */ /* 0x001fe80000000000 */
[----:B------:R-:W0:Y:S02]  /*1cf0*/  FENCE.VIEW.ASYNC.S ;  /* 0x00000000000073c6 */ /* 0x000e240000000000 */
[----:B0-----:R1:W0:Y:S02]  /*1d00*/  @!UP1 SYNCS.EXCH.64 URZ, [UR10+0x3000], UR4 ;  /* 0x003000040aff95b2 */ /* 0x0012240008000100 */
[----:B0-----:R-:W-:Y:S06]  /*1d10*/  BAR.SYNC.DEFER_BLOCKING 0x0 ;  /* 0x0000000000007b1d */ /* 0x001fec0000010000 */
[----:B-1----:R-:W-:Y:S05]  /*1d20*/  BRA.U UP0, `(.L_x_6) ;  /* 0x0000000100307547 */ /* 0x002fea000b800000 */
[----:B------:R-:W-:Y:S02]  /*1d30*/  UIADD3 UR4, UPT, UPT, UR10, 0x2000, URZ ;  /* 0x000020000a047890 */ /* 0x000fe4000fffe0ff */
[----:B------:R-:W-:Y:S02]  /*1d40*/  USHF.R.U32.HI UR8, URZ, 0x4, UR10 ;  /* 0x00000004ff087899 */ /* 0x000fe4000801160a */
[----:B------:R-:W-:Y:S02]  /*1d50*/  USHF.R.U32.HI UR4, URZ, 0x4, UR4 ;  /* 0x00000004ff047899 */ /* 0x000fe40008011604 */
[----:B------:R-:W-:Y:S02]  /*1d60*/  USGXT.U32 UR8, UR8, 0xe ;  /* 0x0000000e0808789a */ /* 0x000fe40008000000 */
[----:B------:R-:W-:Y:S02]  /*1d70*/  USGXT.U32 UR4, UR4, 0xe ;  /* 0x0000000e0404789a */ /* 0x000fe40008000000 */
[----:B------:R-:W-:Y:S01]  /*1d80*/  ULOP3.LUT UR8, UR8, 0x1000000, URZ, 0xfc, !UPT ;  /* 0x0100000008087892 */ /* 0x000fe2000f8efcff */
[----:B------:R-:W-:Y:S01]  /*1d90*/  UMOV UR14, 0x0 ;  /* 0x00000000000e7882 */ /* 0x000fe20000000000 */
[----:B------:R-:W-:Y:S01]  /*1da0*/  UMOV UR15, 0x8410010 ;  /* 0x08410010000f7882 */ /* 0x000fe20000000000 */
[----:B------:R-:W-:Y:S01]  /*1db0*/  UMOV UR5, 0xc0004010 ;  /* 0xc000401000057882 */ /* 0x000fe20000000000 */
[----:B------:R-:W-:-:S05]  /*1dc0*/  UMOV UR9, 0x40004040 ;  /* 0x4000404000097882 */ /* 0x000fca0000000000 */
[----:B------:R0:W-:Y:S01]  /*1dd0*/  UTCQMMA gdesc[UR4], gdesc[UR8], tmem[UR11], tmem[UR14], idesc[UR15], !UPT ;  /* 0x00ff0e08040075ea */ /* 0x0001e2000f80030b */
[----:B------:R-:W-:Y:S02]  /*1de0*/  NOP ;  /* 0x0000000000007918 */ /* 0x000fe40000000000 */
.L_x_6:
[----:B------:R-:W-:Y:S01]  /*1df0*/  ELECT P0, URZ, PT ;  /* 0x0000000000ff782f */ /* 0x000fe20003800000 */
[----:B0-----:R-:W-:-:S03]  /*1e00*/  UIADD3 UR4, UPT, UPT, UR10, 0x3000, URZ ;  /* 0x000030000a047890 */ /* 0x001fc6000fffe0ff */
[----:B------:R-:W-:Y:S01]  /*1e10*/  ISETP.LT.U32.AND P0, PT, R5, 0x20, P0 ;  /* 0x000000200500780c */ /* 0x000fe20000701070 */
[----:B------:R-:W-:-:S12]  /*1e20*/  UMOV UR5, URZ ;  /* 0x000000ff00057c82 */ /* 0x000fd80008000000 */
[----:B------:R-:W-:Y:S01]  /*1e30*/  VOTEU.ANY UP0, P0 ;  /* 0x0000000000ff7886 */ /* 0x000fe20000000100 */
[----:B------:R-:W-:-:S04]  /*1e40*/  VOTEU.ANY UP1, P0 ;  /* 0x0000000000ff7886 */ /* 0x000fc80000020100 */
[----:B------:R-:W-:Y:S01]  /*1e50*/  @UP0 UMOV UR5, UR4 ;  /* 0x0000000400050c82 */ /* 0x000fe20008000000 */
[----:B------:R-:W-:Y:S01]  /*1e60*/  USHF.L.U32 UR4, UR7, 0x15, URZ ;  /* 0x0000001507047899 */ /* 0x000fe200080006ff */
[----:B------:R0:W-:Y:S01]  /*1e70*/  @UP1 UTCBAR [UR5], URZ ;  /* 0x000000ff050013e9 */ /* 0x0001e200080000ff */
[----:B------:R-:W-:Y:S02]  /*1e80*/  BAR.SYNC.DEFER_BLOCKING 0x0 ;  /* 0x0000000000007b1d */ /* 0x000fe40000010000 */
[----:B------:R-:W-:-:S04]  /*1e90*/  ULOP3.LUT UR4, UR4, 0x600000, URZ, 0xc0, !UPT ;  /* 0x0060000004047892 */ /* 0x000fc8000f8ec0ff */
[----:B------:R-:W-:Y:S01]  /*1ea0*/  UIADD3 UR4, UPT, UPT, UR11, UR4, URZ ;  /* 0x000000040b047290 */ /* 0x000fe2000fffe0ff */
[----:B------:R-:W1:Y:S02]  /*1eb0*/  SYNCS.PHASECHK.TRANS64.TRYWAIT P0, [UR10+0x3000], RZ ;  /* 0x003000ffff0075a7 */ /* 0x000e64000800110a */
[----:B01----:R-:W-:Y:S09]  /*1ec0*/  @!P0 BRA `(.L_x_7) ;  /* 0x0000003800f88947 */ /* 0x003ff20003800000 */
.L_x_11:
[----:B------:R-:W-:Y:S01]  /*1ed0*/  BAR.SYNC.DEFER_BLOCKING 0x0 ;  /* 0x0000000000007b1d */ /* 0x000fe20000010000 */
[C---:B------:R-:W-:Y:S02]  /*1ee0*/  LOP3.LUT R196, R197.reuse, 0x7, RZ, 0xc0, !PT ;  /* 0x00000007c5c47812 */ /* 0x040fe400078ec0ff */
[----:B------:R-:W-:Y:S01]  /*1ef0*/  SHF.R.S32.HI R198, RZ, 0x3, R197 ;  /* 0x00000003ffc67819 */ /* 0x000fe200000114c5 */
[----:B------:R-:W-:Y:S02]  /*1f00*/  IMAD.SHL.U32 R197, R197, 0x8, RZ ;  /* 0x00000008c5c57824 */ /* 0x000fe400078e00ff */
[----:B------:R-:W-:Y:S01]  /*1f10*/  IMAD R0, R196, 0x80, R5 ;  /* 0x00000080c4007824 */ /* 0x000fe200078e0205 */
[----:B------:R-:W-:Y:S01]  /*1f20*/  SGXT R198, R198, 0x1 ;  /* 0x00000001c6c6781a */ /* 0x000fe20000000200 */
[----:B------:R-:W0:Y:S01]  /*1f30*/  LDTM.x64 R72, tmem[UR4] ;  /* 0x00000004004879ee */ /* 0x000e220008340000 */
[----:B------:R1:W-:Y:S01]  /*1f40*/  STL [R1+0x74], R237 ;  /* 0x000074ed01007387 */ /* 0x0003e20000100800 */
[----:B------:R-:W-:Y:S01]  /*1f50*/  IMAD.SHL.U32 R0, R0, 0x10, RZ ;  /* 0x0000001000007824 */ /* 0x000fe200078e00ff */
[----:B------:R-:W-:Y:S01]  /*1f60*/  LOP3.LUT R2, R2, 0x2040, R198, 0xf8, !PT ;  /* 0x0000204002027812 */ /* 0x000fe200078ef8c6 */
[----:B------:R-:W-:Y:S01]  /*1f70*/  IMAD R196, R232, 0x4, R196 ;  /* 0x00000004e8c47824 */ /* 0x000fe200078e02c4 */
[----:B------:R2:W-:Y:S01]  /*1f80*/  STL [R1+0x70], R239 ;  /* 0x000070ef01007387 */ /* 0x0005e20000100800 */
[----:B------:R-:W-:Y:S01]  /*1f90*/  IMAD.SHL.U32 R240, R240, 0x4, RZ ;  /* 0x00000004f0f07824 */ /* 0x000fe200078e00ff */
[----:B------:R-:W-:Y:S01]  /*1fa0*/  LOP3.LUT R234, R0, 0x30, RZ, 0x3c, !PT ;  /* 0x0000003000ea7812 */ /* 0x000fe200078e3cff */
[----:B------:R-:W-:Y:S01]  /*1fb0*/  IMAD.SHL.U32 R196, R196, 0x10, RZ ;  /* 0x00000010c4c47824 */ /* 0x000fe200078e00ff */
[C---:B------:R-:W-:Y:S01]  /*1fc0*/  LOP3.LUT R233, R0.reuse, 0x40, RZ, 0x3c, !PT ;  /* 0x0000004000e97812 */ /* 0x040fe200078e3cff */
[----:B------:R-:W3:Y:S01]  /*1fd0*/  LDCU.64 UR8, c[0x0][0x390] ;  /* 0x00007200ff0877ac */ /* 0x000ee20008000a00 */
[----:B-1----:R-:W-:-:S02]  /*1fe0*/  LOP3.LUT R237, R0, 0x10, RZ, 0x3c, !PT ;  /* 0x0000001000ed7812 */ /* 0x002fc400078e3cff */
[C---:B------:R-:W-:Y:S01]  /*1ff0*/  LOP3.LUT R251, R0.reuse, 0x50, RZ, 0x3c, !PT ;  /* 0x0000005000fb7812 */ /* 0x040fe200078e3cff */
[----:B------:R-:W1:Y:S01]  /*2000*/  LDCU.64 UR16, c[0x0][0x390] ;  /* 0x00007200ff1077ac */ /* 0x000e620008000a00 */
[C---:B--2---:R-:W-:Y:S01]  /*2010*/  LOP3.LUT R239, R0.reuse, 0x20, RZ, 0x3c, !PT ;  /* 0x0000002000ef7812 */ /* 0x044fe200078e3cff */
[----:B------:R-:W2:Y:S01]  /*2020*/  @!P2 SYNCS.CCTL.IV [UR10+0x3000] ;  /* 0x00300000ff00a9b1 */ /* 0x000ea2000800000a */
[C---:B------:R-:W-:Y:S01]  /*2030*/  LOP3.LUT R250, R0.reuse, 0x60, RZ, 0x3c, !PT ;  /* 0x0000006000fa7812 */ /* 0x040fe200078e3cff */
[----:B------:R-:W4:Y:S01]  /*2040*/  LDCU.64 UR18, c[0x0][0x390] ;  /* 0x00007200ff1277ac */ /* 0x000f220008000a00 */
[----:B------:R-:W-:Y:S02]  /*2050*/  LOP3.LUT R246, R0, 0x70, RZ, 0x3c, !PT ;  /* 0x0000007000f67812 */ /* 0x000fe400078e3cff */
[----:B------:R-:W-:Y:S01]  /*2060*/  LOP3.LUT R2, R2, R196, RZ, 0x3c, !PT ;  /* 0x000000c402027212 */ /* 0x000fe200078e3cff */
[----:B------:R-:W5:Y:S01]  /*2070*/  LDCU.64 UR22, c[0x0][0x390] ;  /* 0x00007200ff1677ac */ /* 0x000f620008000a00 */
[----:B------:R-:W-:Y:S01]  /*2080*/  LOP3.LUT R196, R197, 0x80, RZ, 0xc0, !PT ;  /* 0x00000080c5c47812 */ /* 0x000fe200078ec0ff */
[----:B0-----:R-:W-:-:S02]  /*2090*/  IMAD.MOV.U32 R8, RZ, RZ, R132 ;  /* 0x000000ffff087224 */ /* 0x001fc400078e0084 */
[----:B------:R-:W-:Y:S01]  /*20a0*/  IMAD.MOV.U32 R7, RZ, RZ, R133 ;  /* 0x000000ffff077224 */ /* 0x000fe200078e0085 */
[----:B------:R-:W-:Y:S01]  /*20b0*/  IADD3 R2, PT, PT, R2, UR10, R196 ;  /* 0x0000000a02027c10 */ /* 0x000fe2000fffe0c4 */
[----:B------:R-:W-:Y:S01]  /*20c0*/  IMAD.MOV.U32 R6, RZ, RZ, R134 ;  /* 0x000000ffff067224 */ /* 0x000fe200078e0086 */
[----:B------:R-:W0:Y:S01]  /*20d0*/  LDCU.64 UR24, c[0x0][0x390] ;  /* 0x00007200ff1877ac */ /* 0x000e220008000a00 */
[----:B------:R-:W-:Y:S02]  /*20e0*/  IMAD.MOV.U32 R4, RZ, RZ, R135 ;  /* 0x000000ffff047224 */ /* 0x000fe400078e0087 */
[----:B------:R-:W0:Y:S01]  /*20f0*/  LDTM.x64 R132, tmem[UR4+0x40] ;  /* 0x00004004008479ee */ /* 0x000e220008340000 */
[----:B------:R-:W-:Y:S01]  /*2100*/  IMAD.MOV.U32 R68, RZ, RZ, R72 ;  /* 0x000000ffff447224 */ /* 0x000fe200078e0048 */
[----:B------:R-:W0:Y:S01]  /*2110*/  LDCU.64 UR14, c[0x0][0x390] ;  /* 0x00007200ff0e77ac */ /* 0x000e220008000a00 */
[----:B------:R-:W-:Y:S02]  /*2120*/  IMAD.MOV.U32 R67, RZ, RZ, R73 ;  /* 0x000000ffff437224 */ /* 0x000fe400078e0049 */
[----:B------:R-:W-:Y:S01]  /*2130*/  IMAD.MOV.U32 R66, RZ, RZ, R74 ;  /* 0x000000ffff427224 */ /* 0x000fe200078e004a */
[----:B------:R-:W0:Y:S01]  /*2140*/  LDCU.64 UR20, c[0x0][0x390] ;  /* 0x00007200ff1477ac */ /* 0x000e220008000a00 */
[----:B------:R-:W-:-:S02]  /*2150*/  IMAD.MOV.U32 R65, RZ, RZ, R75 ;  /* 0x000000ffff417224 */ /* 0x000fc400078e004b */
[----:B------:R-:W-:Y:S01]  /*2160*/  IMAD.MOV.U32 R64, RZ, RZ, R76 ;  /* 0x000000ffff407224 */ /* 0x000fe200078e004c */
[----:B------:R-:W1:Y:S01]  /*2170*/  LDCU.64 UR28, c[0x0][0x390] ;  /* 0x00007200ff1c77ac */ /* 0x000e620008000a00 */
[----:B------:R-:W-:Y:S02]  /*2180*/  IMAD.MOV.U32 R63, RZ, RZ, R77 ;  /* 0x000000ffff3f7224 */ /* 0x000fe400078e004d */
[----:B------:R-:W-:Y:S01]  /*2190*/  IMAD.MOV.U32 R62, RZ, RZ, R78 ;  /* 0x000000ffff3e7224 */ /* 0x000fe200078e004e */
[----:B------:R-:W1:Y:S01]  /*21a0*/  LDCU.64 UR30, c[0x0][0x390] ;  /* 0x00007200ff1e77ac */ /* 0x000e620008000a00 */
[----:B------:R-:W-:Y:S02]  /*21b0*/  IMAD.MOV.U32 R61, RZ, RZ, R79 ;  /* 0x000000ffff3d7224 */ /* 0x000fe400078e004f */
[----:B------:R-:W-:Y:S01]  /*21c0*/  IMAD.MOV.U32 R60, RZ, RZ, R80 ;  /* 0x000000ffff3c7224 */ /* 0x000fe200078e0050 */
[----:B------:R-:W1:Y:S01]  /*21d0*/  LDCU.64 UR26, c[0x0][0x390] ;  /* 0x00007200ff1a77ac */ /* 0x000e620008000a00 */
[----:B------:R-:W-:-:S02]  /*21e0*/  IMAD.MOV.U32 R59, RZ, RZ, R81 ;  /* 0x000000ffff3b7224 */ /* 0x000fc400078e0051 */
[----:B------:R-:W-:Y:S01]  /*21f0*/  IMAD.MOV.U32 R58, RZ, RZ, R82 ;  /* 0x000000ffff3a7224 */ /* 0x000fe200078e0052 */
[----:B------:R-:W1:Y:S01]  /*2200*/  LDCU.64 UR32, c[0x0][0x390] ;  /* 0x00007200ff2077ac */ /* 0x000e620008000a00 */
[----:B------:R-:W-:Y:S01]  /*2210*/  IMAD.MOV.U32 R57, RZ, RZ, R83 ;  /* 0x000000ffff397224 */ /* 0x000fe200078e0053 */
[----:B0-----:R-:W-:Y:S01]  /*2220*/  STL.64 [R1+0x170], R194 ;  /* 0x000170c201007387 */ /* 0x001fe20000100a00 */
[----:B------:R-:W-:Y:S01]  /*2230*/  IMAD.MOV.U32 R56, RZ, RZ, R84 ;  /* 0x000000ffff387224 */ /* 0x000fe200078e0054 */
[----:B------:R-:W0:Y:S01]  /*2240*/  LDCU.64 UR34, c[0x0][0x390] ;  /* 0x00007200ff2277ac */ /* 0x000e220008000a00 */
[----:B------:R-:W-:Y:S01]  /*2250*/  IMAD.MOV.U32 R55, RZ, RZ, R85 ;  /* 0x000000ffff377224 */ /* 0x000fe200078e0055 */
[----:B------:R-:W-:Y:S01]  /*2260*/  STL.64 [R1+0x168], R192 ;  /* 0x000168c001007387 */ /* 0x000fe20000100a00 */
[----:B------:R-:W-:Y:S02]  /*2270*/  IMAD.MOV.U32 R54, RZ, RZ, R86 ;  /* 0x000000ffff367224 */ /* 0x000fe400078e0056 */
[----:B------:R-:W-:Y:S01]  /*2280*/  IMAD.MOV.U32 R53, RZ, RZ, R87 ;  /* 0x000000ffff357224 */ /* 0x000fe200078e0057 */
[----:B------:R-:W-:Y:S01]  /*2290*/  STL.64 [R1+0x160], R190 ;  /* 0x000160be01007387 */ /* 0x000fe20000100a00 */
[----:B------:R-:W-:-:S02]  /*22a0*/  IMAD.MOV.U32 R52, RZ, RZ, R88 ;  /* 0x000000ffff347224 */ /* 0x000fc400078e0058 */
[----:B------:R-:W-:Y:S01]  /*22b0*/  IMAD.MOV.U32 R51, RZ, RZ, R89 ;  /* 0x000000ffff337224 */ /* 0x000fe200078e0059 */
[----:B------:R-:W-:Y:S01]  /*22c0*/  STL.64 [R1+0x158], R188 ;  /* 0x000158bc01007387 */ /* 0x000fe20000100a00 */
[----:B------:R-:W-:Y:S02]  /*22d0*/  IMAD.MOV.U32 R50, RZ, RZ, R90 ;  /* 0x000000ffff327224 */ /* 0x000fe400078e005a */
        /* <DEDUP_REMOVED lines=52> */
[----:B------:R0:W-:Y:S01]  /*2620*/  STL.64 [R1+0xc8], R152 ;  /* 0x0000c89801007387 */ /* 0x0001e20000100a00 */
[----:B------:R-:W-:Y:S02]  /*2630*/  IMAD.MOV.U32 R14, RZ, RZ, R126 ;  /* 0x000000ffff0e7224 */ /* 0x000fe400078e007e */
[----:B------:R-:W-:Y:S01]  /*2640*/  IMAD.MOV.U32 R13, RZ, RZ, R127 ;  /* 0x000000ffff0d7224 */ /* 0x000fe200078e007f */
[----:B------:R1:W-:Y:S01]  /*2650*/  STL.64 [R1+0xc0], R150 ;  /* 0x0000c09601007387 */ /* 0x0003e20000100a00 */
[----:B------:R-:W-:Y:S02]  /*2660*/  IMAD.MOV.U32 R12, RZ, RZ, R128 ;  /* 0x000000ffff0c7224 */ /* 0x000fe400078e0080 */
[----:B------:R-:W-:Y:S01]  /*2670*/  IMAD.MOV.U32 R11, RZ, RZ, R129 ;  /* 0x000000ffff0b7224 */ /* 0x000fe200078e0081 */
[----:B------:R2:W-:Y:S01]  /*2680*/  STL.64 [R1+0xb8], R148 ;  /* 0x0000b89401007387 */ /* 0x0005e20000100a00 */
[----:B------:R-:W-:-:S02]  /*2690*/  IMAD.MOV.U32 R10, RZ, RZ, R130 ;  /* 0x000000ffff0a7224 */ /* 0x000fc400078e0082 */
[----:B------:R-:W-:Y:S01]  /*26a0*/  IMAD.MOV.U32 R9, RZ, RZ, R131 ;  /* 0x000000ffff097224 */ /* 0x000fe200078e0083 */
[----:B------:R3:W-:Y:S01]  /*26b0*/  STL.64 [R1+0xb0], R146 ;  /* 0x0000b09201007387 */ /* 0x0007e20000100a00 */
[----:B0-----:R-:W-:Y:S02]  /*26c0*/  IMAD.MOV.U32 R152, RZ, RZ, R48 ;  /* 0x000000ffff987224 */ /* 0x001fe400078e0030 */
[----:B------:R-:W-:Y:S01]  /*26d0*/  IMAD.MOV.U32 R153, RZ, RZ, R47 ;  /* 0x000000ffff997224 */ /* 0x000fe200078e002f */
[----:B------:R0:W-:Y:S01]  /*26e0*/  STL.64 [R1+0xa8], R144 ;  /* 0x0000a89001007387 */ /* 0x0001e20000100a00 */
[----:B-1----:R-:W-:Y:S02]  /*26f0*/  IMAD.MOV.U32 R150, RZ, RZ, R50 ;  /* 0x000000ffff967224 */ /* 0x002fe400078e0032 */
[----:B------:R-:W-:Y:S01]  /*2700*/  IMAD.MOV.U32 R151, RZ, RZ, R49 ;  /* 0x000000ffff977224 */ /* 0x000fe200078e0031 */
[----:B------:R1:W-:Y:S01]  /*2710*/  STL.64 [R1+0xa0], R142 ;  /* 0x0000a08e01007387 */ /* 0x0003e20000100a00 */
[----:B--2---:R-:W-:-:S02]  /*2720*/  IMAD.MOV.U32 R148, RZ, RZ, R52 ;  /* 0x000000ffff947224 */ /* 0x004fc400078e0034 */
[----:B------:R-:W-:Y:S01]  /*2730*/  IMAD.MOV.U32 R149, RZ, RZ, R51 ;  /* 0x000000ffff957224 */ /* 0x000fe200078e0033 */
[----:B------:R2:W-:Y:S01]  /*2740*/  STL.64 [R1+0x98], R140 ;  /* 0x0000988c01007387 */ /* 0x0005e20000100a00 */
[----:B---3--:R-:W-:Y:S02]  /*2750*/  IMAD.MOV.U32 R146, RZ, RZ, R54 ;  /* 0x000000ffff927224 */ /* 0x008fe400078e0036 */
[----:B------:R-:W-:Y:S01]  /*2760*/  IMAD.MOV.U32 R147, RZ, RZ, R53 ;  /* 0x000000ffff937224 */ /* 0x000fe200078e0035 */
[----:B------:R3:W-:Y:S01]  /*2770*/  STL.64 [R1+0x90], R138 ;  /* 0x0000908a01007387 */ /* 0x0007e20000100a00 */
[----:B0-----:R-:W-:Y:S02]  /*2780*/  IMAD.MOV.U32 R144, RZ, RZ, R56 ;  /* 0x000000ffff907224 */ /* 0x001fe400078e0038 */
[----:B------:R-:W-:Y:S01]  /*2790*/  IMAD.MOV.U32 R145, RZ, RZ, R55 ;  /* 0x000000ffff917224 */ /* 0x000fe200078e0037 */
[----:B------:R0:W-:Y:S01]  /*27a0*/  STL.64 [R1+0x88], R136 ;  /* 0x0000888801007387 */ /* 0x0001e20000100a00 */
[----:B-1----:R-:W-:-:S02]  /*27b0*/  IMAD.MOV.U32 R142, RZ, RZ, R58 ;  /* 0x000000ffff8e7224 */ /* 0x002fc400078e003a */
[----:B------:R-:W-:Y:S01]  /*27c0*/  IMAD.MOV.U32 R143, RZ, RZ, R57 ;  /* 0x000000ffff8f7224 */ /* 0x000fe200078e0039 */
[----:B------:R1:W-:Y:S01]  /*27d0*/  STL.64 [R1+0x80], R134 ;  /* 0x0000808601007387 */ /* 0x0003e20000100a00 */
[----:B--2---:R-:W-:Y:S02]  /*27e0*/  IMAD.MOV.U32 R140, RZ, RZ, R60 ;  /* 0x000000ffff8c7224 */ /* 0x004fe400078e003c */
[----:B------:R-:W-:Y:S01]  /*27f0*/  IMAD.MOV.U32 R141, RZ, RZ, R59 ;  /* 0x000000ffff8d7224 */ /* 0x000fe200078e003b */
[----:B------:R2:W-:Y:S01]  /*2800*/  STL.64 [R1+0x78], R132 ;  /* 0x0000788401007387 */ /* 0x0005e20000100a00 */
[----:B---3--:R-:W-:Y:S02]  /*2810*/  IMAD.MOV.U32 R138, RZ, RZ, R62 ;  /* 0x000000ffff8a7224 */ /* 0x008fe400078e003e */
[----:B------:R-:W-:Y:S02]  /*2820*/  IMAD.MOV.U32 R139, RZ, RZ, R61 ;  /* 0x000000ffff8b7224 */ /* 0x000fe400078e003d */
[----:B0-----:R-:W-:-:S02]  /*2830*/  IMAD.MOV.U32 R136, RZ, RZ, R64 ;  /* 0x000000ffff887224 */ /* 0x001fc400078e0040 */
[----:B------:R-:W-:Y:S02]  /*2840*/  IMAD.MOV.U32 R137, RZ, RZ, R63 ;  /* 0x000000ffff897224 */ /* 0x000fe400078e003f */
[----:B-1----:R-:W-:Y:S02]  /*2850*/  IMAD.MOV.U32 R134, RZ, RZ, R66 ;  /* 0x000000ffff867224 */ /* 0x002fe400078e0042 */
[----:B------:R-:W-:Y:S02]  /*2860*/  IMAD.MOV.U32 R135, RZ, RZ, R65 ;  /* 0x000000ffff877224 */ /* 0x000fe400078e0041 */
[----:B--2---:R-:W-:Y:S02]  /*2870*/  IMAD.MOV.U32 R132, RZ, RZ, R68 ;  /* 0x000000ffff847224 */ /* 0x004fe400078e0044 */
[----:B------:R-:W-:Y:S01]  /*2880*/  IMAD.MOV.U32 R133, RZ, RZ, R67 ;  /* 0x000000ffff857224 */ /* 0x000fe200078e0043 */
[----:B------:R-:W-:Y:S01]  /*2890*/  LDTM.x64 R68, tmem[UR4+0x80] ;  /* 0x00008004004479ee */ /* 0x000fe20008340000 */
[----:B------:R-:W-:-:S02]  /*28a0*/  IMAD.MOV.U32 R154, RZ, RZ, R46 ;  /* 0x000000ffff9a7224 */ /* 0x000fc400078e002e */
[----:B------:R-:W-:Y:S02]  /*28b0*/  IMAD.MOV.U32 R155, RZ, RZ, R45 ;  /* 0x000000ffff9b7224 */ /* 0x000fe400078e002d */
[----:B------:R-:W-:Y:S02]  /*28c0*/  IMAD.MOV.U32 R156, RZ, RZ, R44 ;  /* 0x000000ffff9c7224 */ /* 0x000fe400078e002c */
[----:B------:R-:W-:Y:S02]  /*28d0*/  IMAD.MOV.U32 R157, RZ, RZ, R43 ;  /* 0x000000ffff9d7224 */ /* 0x000fe400078e002b */
[----:B------:R-:W-:Y:S02]  /*28e0*/  IMAD.MOV.U32 R158, RZ, RZ, R42 ;  /* 0x000000ffff9e7224 */ /* 0x000fe400078e002a */
[----:B------:R-:W-:Y:S02]  /*28f0*/  IMAD.MOV.U32 R159, RZ, RZ, R41 ;  /* 0x000000ffff9f7224 */ /* 0x000fe400078e0029 */
        /* <DEDUP_REMOVED lines=36> */
[----:B------:R-:W0:Y:S01]  /*2b40*/  LDTM.x64 R4, tmem[UR4+0xc0] ;  /* 0x0000c004000479ee */ /* 0x000e220008340000 */
[----:B------:R-:W-:Y:S01]  /*2b50*/  NOP ;  /* 0x0000000000007918 */ /* 0x000fe20000000000 */
[----:B0-----:R-:W-:Y:S06]  /*2b60*/  BAR.SYNC.DEFER_BLOCKING 0x0 ;  /* 0x0000000000007b1d */ /* 0x001fec0000010000 */
[----:B------:R-:W0:Y:S01]  /*2b70*/  LDCU.64 UR4, c[0x0][0x390] ;  /* 0x00007200ff0477ac */ /* 0x000e220008000a00 */
[----:B------:R-:W-:Y:S04]  /*2b80*/  STS.128 [R0+UR10], R132 ;  /* 0x0000008400007988 */ /* 0x000fe80008000c0a */
[----:B------:R-:W-:Y:S04]  /*2b90*/  STS.128 [R237+UR10], R136 ;  /* 0x00000088ed007988 */ /* 0x000fe80008000c0a */
[----:B------:R-:W-:Y:S04]  /*2ba0*/  STS.128 [R239+UR10], R140 ;  /* 0x0000008cef007988 */ /* 0x000fe80008000c0a */
[----:B------:R-:W-:Y:S04]  /*2bb0*/  STS.128 [R234+UR10], R144 ;  /* 0x00000090ea007988 */ /* 0x000fe80008000c0a */
[----:B------:R-:W-:Y:S04]  /*2bc0*/  STS.128 [R233+UR10], R148 ;  /* 0x00000094e9007988 */ /* 0x000fe80008000c0a */
[----:B------:R-:W-:Y:S04]  /*2bd0*/  STS.128 [R251+UR10], R152 ;  /* 0x00000098fb007988 */ /* 0x000fe80008000c0a */
[----:B------:R-:W-:Y:S04]  /*2be0*/  STS.128 [R250+UR10], R156 ;  /* 0x0000009cfa007988 */ /* 0x000fe80008000c0a */
[----:B------:R-:W-:Y:S01]  /*2bf0*/  STS.128 [R246+UR10], R160 ;  /* 0x000000a0f6007988 */ /* 0x000fe20008000c0a */
[----:B------:R-:W-:Y:S06]  /*2c00*/  BAR.SYNC.DEFER_BLOCKING 0x0 ;  /* 0x0000000000007b1d */ /* 0x000fec0000010000 */
[----:B------:R-:W1:Y:S04]  /*2c10*/  LDSM.16.M88.4 R132, [R2+0x100] ;  /* 0x000100000284783b */ /* 0x000e680000000200 */
[----:B------:R-:W2:Y:S04]  /*2c20*/  LDSM.16.M88.4 R140, [R2+0x200] ;  /* 0x00020000028c783b */ /* 0x000ea80000000200 */
[----:B------:R-:W3:Y:S04]  /*2c30*/  LDSM.16.M88.4 R136, [R2+0x300] ;  /* 0x000300000288783b */ /* 0x000ee80000000200 */
[----:B------:R-:W-:Y:S04]  /*2c40*/  LDSM.16.M88.4 R196, [R2] ;  /* 0x0000000002c4783b */ /* 0x000fe80000000200 */
[----:B-1----:R-:W-:Y:S04]  /*2c50*/  STL.64 [R1], R132 ;  /* 0x0000008401007387 */ /* 0x002fe80000100a00 */
[----:B------:R-:W-:Y:S04]  /*2c60*/  STL.64 [R1+0x8], R134 ;  /* 0x0000088601007387 */ /* 0x000fe80000100a00 */
[----:B------:R-:W1:Y:S04]  /*2c70*/  LDSM.16.M88.4 R132, [R2+0x400] ;  /* 0x000400000284783b */ /* 0x000e680000000200 */
[----:B--2---:R-:W-:Y:S04]  /*2c80*/  STL.64 [R1+0x60], R140 ;  /* 0x0000608c01007387 */ /* 0x004fe80000100a00 */
[----:B------:R-:W-:Y:S04]  /*2c90*/  STL.64 [R1+0x68], R142 ;  /* 0x0000688e01007387 */ /* 0x000fe80000100a00 */
[----:B------:R-:W2:Y:S04]  /*2ca0*/  LDSM.16.M88.4 R140, [R2+0x500] ;  /* 0x00050000028c783b */ /* 0x000ea80000000200 */
[----:B---3--:R-:W-:Y:S04]  /*2cb0*/  STL.64 [R1+0x50], R136 ;  /* 0x0000508801007387 */ /* 0x008fe80000100a00 */
[----:B------:R-:W-:Y:S04]  /*2cc0*/  STL.64 [R1+0x58], R138 ;  /* 0x0000588a01007387 */ /* 0x000fe80000100a00 */
[----:B------:R-:W3:Y:S04]  /*2cd0*/  LDSM.16.M88.4 R136, [R2+0x600] ;  /* 0x000600000288783b */ /* 0x000ee80000000200 */
[----:B-1----:R-:W-:Y:S04]  /*2ce0*/  STL.64 [R1+0x40], R132 ;  /* 0x0000408401007387 */ /* 0x002fe80000100a00 */
[----:B------:R-:W-:Y:S04]  /*2cf0*/  STL.64 [R1+0x48], R134 ;  /* 0x0000488601007387 */ /* 0x000fe80000100a00 */
[----:B------:R-:W1:Y:S01]  /*2d00*/  LDSM.16.M88.4 R132, [R2+0x700] ;  /* 0x000700000284783b */ /* 0x000e620000000200 */
[----:B------:R-:W-:Y:S06]  /*2d10*/  BAR.SYNC.DEFER_BLOCKING 0x0 ;  /* 0x0000000000007b1d */ /* 0x000fec0000010000 */
[----:B--2---:R-:W-:Y:S04]  /*2d20*/  STL.64 [R1+0x30], R140 ;  /* 0x0000308c01007387 */ /* 0x004fe80000100a00 */
[----:B------:R-:W-:Y:S04]  /*2d30*/  STL.64 [R1+0x38], R142 ;  /* 0x0000388e01007387 */ /* 0x000fe80000100a00 */
[----:B---3--:R-:W-:Y:S04]  /*2d40*/  STL.64 [R1+0x20], R136 ;  /* 0x0000208801007387 */ /* 0x008fe80000100a00 */
[----:B------:R-:W-:Y:S04]  /*2d50*/  STL.64 [R1+0x28], R138 ;  /* 0x0000288a01007387 */ /* 0x000fe80000100a00 */
[----:B------:R-:W-:Y:S04]  /*2d60*/  STS.128 [R0+UR10], R164 ;  /* 0x000000a400007988 */ /* 0x000fe80008000c0a */
[----:B------:R-:W-:Y:S04]  /*2d70*/  STS.128 [R237+UR10], R168 ;  /* 0x000000a8ed007988 */ /* 0x000fe80008000c0a */
[----:B------:R-:W-:Y:S04]  /*2d80*/  STS.128 [R239+UR10], R172 ;  /* 0x000000acef007988 */ /* 0x000fe80008000c0a */
[----:B------:R-:W-:Y:S04]  /*2d90*/  STS.128 [R234+UR10], R176 ;  /* 0x000000b0ea007988 */ /* 0x000fe80008000c0a */
[----:B------:R-:W-:Y:S04]  /*2da0*/  STS.128 [R233+UR10], R180 ;  /* 0x000000b4e9007988 */ /* 0x000fe80008000c0a */
[----:B------:R-:W-:Y:S04]  /*2db0*/  STS.128 [R251+UR10], R184 ;  /* 0x000000b8fb007988 */ /* 0x000fe80008000c0a */
[----:B-1----:R-:W-:Y:S04]  /*2dc0*/  STL.64 [R1+0x10], R132 ;  /* 0x0000108401007387 */ /* 0x002fe80000100a00 */
[----:B------:R-:W-:Y:S04]  /*2dd0*/  STS.128 [R250+UR10], R188 ;  /* 0x000000bcfa007988 */ /* 0x000fe80008000c0a */
[----:B------:R-:W-:Y:S04]  /*2de0*/  STL.64 [R1+0x18], R134 ;  /* 0x0000188601007387 */ /* 0x000fe80000100a00 */
[----:B------:R1:W-:Y:S01]  /*2df0*/  STS.128 [R246+UR10], R192 ;  /* 0x000000c0f6007988 */ /* 0x0003e20008000c0a */
[----:B------:R-:W-:Y:S06]  /*2e00*/  BAR.SYNC.DEFER_BLOCKING 0x0 ;  /* 0x0000000000007b1d */ /* 0x000fec0000010000 */
[----:B-1----:R-:W2:Y:S04]  /*2e10*/  LDL.LU.64 R194, [R1+0x170] ;  /* 0x0001700001c27983 */ /* 0x002ea80000300a00 */
[----:B------:R-:W2:Y:S04]  /*2e20*/  LDL.LU.64 R192, [R1+0x168] ;  /* 0x0001680001c07983 */ /* 0x000ea80000300a00 */
[----:B------:R-:W3:Y:S04]  /*2e30*/  LDL.LU.64 R190, [R1+0x160] ;  /* 0x0001600001be7983 */ /* 0x000ee80000300a00 */
[----:B------:R-:W3:Y:S04]  /*2e40*/  LDL.LU.64 R188, [R1+0x158] ;  /* 0x0001580001bc7983 */ /* 0x000ee80000300a00 */
[----:B------:R-:W2:Y:S04]  /*2e50*/  LDL.LU.64 R186, [R1+0x150] ;  /* 0x0001500001ba7983 */ /* 0x000ea80000300a00 */
        /* <DEDUP_REMOVED lines=27> */
[----:B------:R-:W1:Y:S04]  /*3010*/  LDSM.16.M88.4 R228, [R2] ;  /* 0x0000000002e4783b */ /* 0x000e680000000200 */
[----:B------:R-:W-:Y:S04]  /*3020*/  LDSM.16.M88.4 R224, [R2+0x100] ;  /* 0x0001000002e0783b */ /* 0x000fe80000000200 */
[----:B------:R-:W-:Y:S04]  /*3030*/  LDSM.16.M88.4 R220, [R2+0x200] ;  /* 0x0002000002dc783b */ /* 0x000fe80000000200 */
[----:B------:R-:W-:Y:S04]  /*3040*/  LDSM.16.M88.4 R216, [R2+0x300] ;  /* 0x0003000002d8783b */ /* 0x000fe80000000200 */
[----:B------:R-:W-:Y:S04]  /*3050*/  LDSM.16.M88.4 R212, [R2+0x400] ;  /* 0x0004000002d4783b */ /* 0x000fe80000000200 */
[----:B------:R-:W-:Y:S04]  /*3060*/  LDSM.16.M88.4 R208, [R2+0x500] ;  /* 0x0005000002d0783b */ /* 0x000fe80000000200 */
[----:B------:R-:W-:Y:S04]  /*3070*/  LDSM.16.M88.4 R204, [R2+0x600] ;  /* 0x0006000002cc783b */ /* 0x000fe80000000200 */
[----:B------:R-:W-:Y:S01]  /*3080*/  LDSM.16.M88.4 R200, [R2+0x700] ;  /* 0x0007000002c8783b */ /* 0x000fe20000000200 */
[----:B------:R-:W-:Y:S06]  /*3090*/  BAR.SYNC.DEFER_BLOCKING 0x0 ;  /* 0x0000000000007b1d */ /* 0x000fec0000010000 */
[----:B--2---:R-:W-:Y:S04]  /*30a0*/  STS.128 [R0+UR10], R132 ;  /* 0x0000008400007988 */ /* 0x004fe80008000c0a */
        /* <DEDUP_REMOVED lines=8> */
[----:B------:R-:W2:Y:S04]  /*3130*/  LDSM.16.M88.4 R160, [R2] ;  /* 0x0000000002a0783b */ /* 0x000ea80000000200 */
        /* <DEDUP_REMOVED lines=8> */
[----:B------:R-:W-:Y:S04]  /*31c0*/  STS.128 [R0+UR10], R164 ;  /* 0x000000a400007988 */ /* 0x000fe80008000c0a */
[----:B------:R-:W-:Y:S04]  /*31d0*/  STS.128 [R237+UR10], R168 ;  /* 0x000000a8ed007988 */ /* 0x000fe80008000c0a */
[----:B------:R-:W-:Y:S04]  /*31e0*/  STS.128 [R239+UR10], R172 ;  /* 0x000000acef007988 */ /* 0x000fe80008000c0a */
[----:B------:R-:W-:Y:S04]  /*31f0*/  STS.128 [R234+UR10], R176 ;  /* 0x000000b0ea007988 */ /* 0x000fe80008000c0a */
[----:B------:R-:W-:Y:S04]  /*3200*/  STS.128 [R233+UR10], R180 ;  /* 0x000000b4e9007988 */ /* 0x000fe80008000c0a */
[----:B------:R-:W-:Y:S04]  /*3210*/  STS.128 [R251+UR10], R184 ;  /* 0x000000b8fb007988 */ /* 0x000fe80008000c0a */
[----:B---3--:R-:W-:Y:S04]  /*3220*/  STS.128 [R250+UR10], R188 ;  /* 0x000000bcfa007988 */ /* 0x008fe80008000c0a */
[----:B------:R-:W-:Y:S01]  /*3230*/  STS.128 [R246+UR10], R192 ;  /* 0x000000c0f6007988 */ /* 0x000fe20008000c0a */
[----:B------:R-:W-:Y:S06]  /*3240*/  BAR.SYNC.DEFER_BLOCKING 0x0 ;  /* 0x0000000000007b1d */ /* 0x000fec0000010000 */
[----:B------:R-:W3:Y:S04]  /*3250*/  LDSM.16.M88.4 R192, [R2] ;  /* 0x0000000002c0783b */ /* 0x000ee80000000200 */
        /* <DEDUP_REMOVED lines=17> */
[----:B------:R-:W0:Y:S04]  /*3370*/  LDSM.16.M88.4 R96, [R2] ;  /* 0x000000000260783b */ /* 0x000e280000000200 */
        /* <DEDUP_REMOVED lines=11> */
[----:B------:R0:W-:Y:S04]  /*3430*/  STS.128 [R234+UR10], R112 ;  /* 0x00000070ea007988 */ /* 0x0001e80008000c0a */
[----:B------:R-:W-:Y:S04]  /*3440*/  STS.128 [R233+UR10], R116 ;  /* 0x00000074e9007988 */ /* 0x000fe80008000c0a */
[----:B------:R-:W-:Y:S04]  /*3450*/  STS.128 [R251+UR10], R120 ;  /* 0x00000078fb007988 */ /* 0x000fe80008000c0a */
[----:B------:R-:W-:Y:S04]  /*3460*/  STS.128 [R250+UR10], R124 ;  /* 0x0000007cfa007988 */ /* 0x000fe80008000c0a */
[----:B------:R-:W-:Y:S01]  /*3470*/  STS.128 [R246+UR10], R128 ;  /* 0x00000080f6007988 */ /* 0x000fe20008000c0a */
[----:B0-----:R-:W0:Y:S08]  /*3480*/  LDC.64 R234, c[0x0][0x390] ;  /* 0x0000e400ffea7b82 */ /* 0x001e300000000a00 */
        /* <DEDUP_REMOVED lines=10> */
[----:B------:R0:W-:Y:S04]  /*3530*/  STS.128 [R0+UR10], R4 ;  /* 0x0000000400007988 */ /* 0x0001e80008000c0a */
[----:B------:R-:W-:Y:S04]  /*3540*/  STS.128 [R237+UR10], R8 ;  /* 0x00000008ed007988 */ /* 0x000fe80008000c0a */
[----:B------:R-:W-:Y:S01]  /*3550*/  STS.128 [R239+UR10], R12 ;  /* 0x0000000cef007988 */ /* 0x000fe20008000c0a */
[----:B0-----:R-:W-:Y:S01]  /*3560*/  LOP3.LUT R6, R0, 0x30, RZ, 0x3c, !PT ;  /* 0x0000003000067812 */ /* 0x001fe200078e3cff */
[----:B------:R-:W-:Y:S01]  /*3570*/  IMAD.WIDE.U32 R4, R232, 0x20, R234 ;  /* 0x00000020e8047825 */ /* 0x000fe200078e00ea */
[----:B------:R-:W-:-:S03]  /*3580*/  LOP3.LUT R7, R0, 0x40, RZ, 0x3c, !PT ;  /* 0x0000004000077812 */ /* 0x000fc600078e3cff */
[----:B------:R-:W-:Y:S01]  /*3590*/  STS.128 [R6+UR10], R16 ;  /* 0x0000001006007988 */ /* 0x000fe20008000c0a */
[----:B------:R-:W-:-:S03]  /*35a0*/  IADD3 R4, P0, PT, R4, R240, RZ ;  /* 0x000000f004047210 */ /* 0x000fc60007f1e0ff */
[----:B------:R-:W-:Y:S02]  /*35b0*/  STS.128 [R7+UR10], R20 ;  /* 0x0000001407007988 */ /* 0x000fe40008000c0a */
[----:B------:R-:W-:Y:S02]  /*35c0*/  IMAD.X R5, RZ, RZ, R5, P0 ;  /* 0x000000ffff057224 */ /* 0x000fe400000e0605 */
        /* <DEDUP_REMOVED lines=14> */
[----:B------:R1:W-:Y:S04]  /*36b0*/  STS.128 [R237+UR10], R40 ;  /* 0x00000028ed007988 */ /* 0x0003e80008000c0a */
[----:B------:R-:W-:Y:S04]  /*36c0*/  STS.128 [R239+UR10], R44 ;  /* 0x0000002cef007988 */ /* 0x000fe80008000c0a */
[----:B------:R-:W-:Y:S04]  /*36d0*/  STS.128 [R6+UR10], R48 ;  /* 0x0000003006007988 */ /* 0x000fe80008000c0a */
[----:B------:R2:W-:Y:S01]  /*36e0*/  STS.128 [R7+UR10], R52 ;  /* 0x0000003407007988 */ /* 0x0005e20008000c0a */
[----:B0-----:R-:W0:Y:S03]  /*36f0*/  LDC.64 R36, c[0x0][0x390] ;  /* 0x0000e400ff247b82 */ /* 0x001e260000000a00 */
[----:B------:R0:W-:Y:S04]  /*3700*/  STS.128 [R251+UR10], R56 ;  /* 0x00000038fb007988 */ /* 0x0001e80008000c0a */
[----:B------:R-:W-:Y:S01]  /*3710*/  STS.128 [R250+UR10], R60 ;  /* 0x0000003cfa007988 */ /* 0x000fe20008000c0a */
[----:B-1----:R-:W1:Y:S03]  /*3720*/  LDC.64 R42, c[0x0][0x390] ;  /* 0x0000e400ff2a7b82 */ /* 0x002e660000000a00 */
[----:B------:R-:W-:Y:S05]  /*3730*/  STS.128 [R246+UR10], R64 ;  /* 0x00000040f6007988 */ /* 0x000fea0008000c0a */
[----:B------:R-:W-:Y:S08]  /*3740*/  BAR.SYNC.DEFER_BLOCKING 0x0 ;  /* 0x0000000000007b1d */ /* 0x000ff00000010000 */
[----:B--2---:R-:W2:Y:S01]  /*3750*/  LDC.64 R6, c[0x0][0x390] ;  /* 0x0000e400ff067b82 */ /* 0x004ea20000000a00 */
[----:B------:R-:W5:Y:S07]  /*3760*/  LDL.LU R237, [R1+0x74] ;  /* 0x0000740001ed7983 */ /* 0x000f6e0000300800 */
[----:B------:R-:W0:Y:S01]  /*3770*/  LDC.64 R40, c[0x0][0x390] ;  /* 0x0000e400ff287b82 */ /* 0x000e220000000a00 */
[----:B------:R-:W0:Y:S01]  /*3780*/  S2R R54, SR_TID.X ;  /* 0x0000000000367919 */ /* 0x000e220000002100 */
[----:B------:R-:W0:Y:S06]  /*3790*/  S2R R55, SR_TID.X ;  /* 0x0000000000377919 */ /* 0x000e2c0000002100 */
[----:B------:R-:W1:Y:S01]  /*37a0*/  LDC.64 R44, c[0x0][0x390] ;  /* 0x0000e400ff2c7b82 */ /* 0x000e620000000a00 */
[----:B------:R-:W5:Y:S01]  /*37b0*/  LDL.LU R239, [R1+0x70] ;  /* 0x0000700001ef7983 */ /* 0x000f620000300800 */
[----:B------:R-:W-:-:S03]  /*37c0*/  IMAD.SHL.U32 R0, R249, 0x100, RZ ;  /* 0x00000100f9007824 */ /* 0x000fc600078e00ff */
[----:B------:R-:W0:Y:S03]  /*37d0*/  LDSM.16.M88.4 R48, [R2] ;  /* 0x000000000230783b */ /* 0x000e260000000200 */
[----:B------:R-:W1:Y:S01]  /*37e0*/  LDC.64 R46, c[0x0][0x390] ;  /* 0x0000e400ff2e7b82 */ /* 0x000e620000000a00 */
[----:B--2---:R-:W-:Y:S01]  /*37f0*/  IMAD.WIDE.U32 R6, R241, 0x400, R6 ;  /* 0x00000400f1067825 */ /* 0x004fe200078e0006 */
[----:B------:R-:W-:Y:S02]  /*3800*/  STG.E desc[UR12][R4.64], R196 ;  /* 0x000000c404007986 */ /* 0x000fe4000c10190c */
[----:B------:R-:W-:Y:S02]  /*3810*/  IADD3 R6, P0, PT, R6, R240, RZ ;  /* 0x000000f006067210 */ /* 0x000fe40007f1e0ff */
[----:B------:R-:W-:Y:S02]  /*3820*/  STG.E desc[UR12][R4.64+0x80], R228 ;  /* 0x000080e404007986 */ /* 0x000fe4000c10190c */
[----:B------:R-:W2:Y:S02]  /*3830*/  LDC.64 R38, c[0x0][0x390] ;  /* 0x0000e400ff267b82 */ /* 0x000ea40000000a00 */
[----:B------:R-:W-:Y:S01]  /*3840*/  STG.E desc[UR12][R4.64+0x100], R160 ;  /* 0x000100a004007986 */ /* 0x000fe2000c10190c */
[----:B------:R-:W-:-:S03]  /*3850*/  IMAD.X R7, RZ, RZ, R7, P0 ;  /* 0x000000ffff077224 */ /* 0x000fc600000e0607 */
[----:B---3--:R-:W-:Y:S01]  /*3860*/  STG.E desc[UR12][R4.64+0x180], R192 ;  /* 0x000180c004007986 */ /* 0x008fe2000c10190c */
[----:B0-----:R-:W-:-:S03]  /*3870*/  SHF.R.U32.HI R54, RZ, 0x5, R54 ;  /* 0x00000005ff367819 */ /* 0x001fc60000011636 */
[----:B------:R-:W-:Y:S01]  /*3880*/  STG.E desc[UR12][R4.64+0x200], R96 ;  /* 0x0002006004007986 */ /* 0x000fe2000c10190c */
[----:B------:R-:W-:-:S03]  /*3890*/  SHF.R.U32.HI R55, RZ, 0x5, R55 ;  /* 0x00000005ff377819 */ /* 0x000fc60000011637 */
[----:B------:R-:W-:Y:S01]  /*38a0*/  STG.E desc[UR12][R4.64+0x280], R128 ;  /* 0x0002808004007986 */ /* 0x000fe2000c10190c */
[----:B------:R-:W-:Y:S02]  /*38b0*/  SGXT.U32 R54, R54, 0x2 ;  /* 0x000000023636781a */ /* 0x000fe40000000000 */
[----:B------:R-:W-:Y:S01]  /*38c0*/  SGXT.U32 R55, R55, 0x2 ;  /* 0x000000023737781a */ /* 0x000fe20000000000 */
[----:B------:R-:W-:Y:S01]  /*38d0*/  STG.E desc[UR12][R4.64+0x300], R8 ;  /* 0x0003000804007986 */ /* 0x000fe2000c10190c */
[----:B------:R-:W-:Y:S02]  /*38e0*/  LOP3.LUT R54, R54, 0x2c, RZ, 0xfc, !PT ;  /* 0x0000002c36367812 */ /* 0x000fe400078efcff */
[----:B------:R-:W-:Y:S01]  /*38f0*/  LOP3.LUT R55, R55, 0x30, RZ, 0xfc, !PT ;  /* 0x0000003037377812 */ /* 0x000fe200078efcff */
[----:B------:R-:W0:Y:S01]  /*3900*/  S2R R53, SR_TID.X ;  /* 0x0000000000357919 */ /* 0x000e220000002100 */
[----:B------:R-:W3:Y:S01]  /*3910*/  S2R R57, SR_TID.X ;  /* 0x0000000000397919 */ /* 0x000ee20000002100 */
[----:B------:R1:W-:Y:S04]  /*3920*/  STG.E desc[UR12][R4.64+0x380], R48 ;  /* 0x0003803004007986 */ /* 0x0003e8000c10190c */
[----:B------:R4:W-:Y:S04]  /*3930*/  STG.E desc[UR12][R6.64], R197 ;  /* 0x000000c506007986 */ /* 0x0009e8000c10190c */
[----:B------:R-:W-:Y:S01]  /*3940*/  STG.E desc[UR12][R6.64+0x80], R229 ;  /* 0x000080e506007986 */ /* 0x000fe2000c10190c */
[----:B-1----:R-:W-:-:S03]  /*3950*/  IMAD.WIDE.U32 R4, R238, 0x400, R36 ;  /* 0x00000400ee047825 */ /* 0x002fc600078e0024 */
[----:B------:R1:W-:Y:S01]  /*3960*/  STG.E desc[UR12][R6.64+0x100], R161 ;  /* 0x000100a106007986 */ /* 0x0003e2000c10190c */
[----:B------:R-:W-:-:S03]  /*3970*/  IMAD.WIDE.U32 R36, R242, 0x400, R44 ;  /* 0x00000400f2247825 */ /* 0x000fc600078e002c */
[----:B------:R-:W-:Y:S01]  /*3980*/  STG.E desc[UR12][R6.64+0x180], R193 ;  /* 0x000180c106007986 */ /* 0x000fe2000c10190c */
[----:B------:R-:W-:Y:S01]  /*3990*/  IADD3 R128, P0, PT, R4, R240, RZ ;  /* 0x000000f004807210 */ /* 0x000fe20007f1e0ff */
[----:B----4-:R-:W-:Y:S02]  /*39a0*/  IMAD.SHL.U32 R197, R3, 0x100, RZ ;  /* 0x0000010003c57824 */ /* 0x010fe400078e00ff */
[----:B------:R-:W-:Y:S01]  /*39b0*/  STG.E desc[UR12][R6.64+0x200], R97 ;  /* 0x0002006106007986 */ /* 0x000fe2000c10190c */
[----:B0-----:R-:W-:-:S03]  /*39c0*/  SHF.R.U32.HI R53, RZ, 0x5, R53 ;  /* 0x00000005ff357819 */ /* 0x001fc60000011635 */
[----:B------:R0:W-:Y:S01]  /*39d0*/  STG.E desc[UR12][R6.64+0x280], R129 ;  /* 0x0002808106007986 */ /* 0x0001e2000c10190c */
[----:B-1----:R-:W-:Y:S01]  /*39e0*/  IMAD.SHL.U32 R161, R236, 0x100, RZ ;  /* 0x00000100eca17824 */ /* 0x002fe200078e00ff */
[----:B------:R-:W-:Y:S02]  /*39f0*/  SGXT.U32 R53, R53, 0x2 ;  /* 0x000000023535781a */ /* 0x000fe40000000000 */
[----:B------:R1:W-:Y:S01]  /*3a00*/  STG.E desc[UR12][R6.64+0x300], R9 ;  /* 0x0003000906007986 */ /* 0x0003e2000c10190c */
[----:B---3--:R-:W-:Y:S02]  /*3a10*/  SHF.R.U32.HI R57, RZ, 0x5, R57 ;  /* 0x00000005ff397819 */ /* 0x008fe40000011639 */
[----:B------:R-:W-:Y:S01]  /*3a20*/  LOP3.LUT R53, R53, 0x34, RZ, 0xfc, !PT ;  /* 0x0000003435357812 */ /* 0x000fe200078efcff */
[----:B------:R3:W-:Y:S01]  /*3a30*/  STG.E desc[UR12][R6.64+0x380], R49 ;  /* 0x0003803106007986 */ /* 0x0007e2000c10190c */
[----:B------:R-:W-:Y:S01]  /*3a40*/  SGXT.U32 R57, R57, 0x2 ;  /* 0x000000023939781a */ /* 0x000fe20000000000 */
[----:B0-----:R-:W-:Y:S01]  /*3a50*/  IMAD.X R129, RZ, RZ, R5, P0 ;  /* 0x000000ffff817224 */ /* 0x001fe200000e0605 */
[----:B------:R-:W0:Y:S01]  /*3a60*/  S2R R45, SR_TID.X ;  /* 0x00000000002d7919 */ /* 0x000e220000002100 */
[----:B------:R-:W-:Y:S01]  /*3a70*/  IMAD.WIDE.U32 R4, R245, 0x400, R46 ;  /* 0x00000400f5047825 */ /* 0x000fe200078e002e */
[----:B------:R-:W-:Y:S01]  /*3a80*/  LOP3.LUT R57, R57, 0x5c, RZ, 0xfc, !PT ;  /* 0x0000005c39397812 */ /* 0x000fe200078efcff */
[----:B------:R-:W4:Y:S02]  /*3a90*/  S2R R59, SR_TID.X ;  /* 0x00000000003b7919 */ /* 0x000f240000002100 */
[----:B-1----:R-:W-:-:S04]  /*3aa0*/  IMAD.WIDE.U32 R8, R243, 0x400, R40 ;  /* 0x00000400f3087825 */ /* 0x002fc800078e0028 */
[----:B---3--:R-:W-:Y:S01]  /*3ab0*/  IMAD.WIDE.U32 R6, R244, 0x400, R42 ;  /* 0x00000400f4067825 */ /* 0x008fe200078e002a */
[----:B------:R-:W-:-:S03]  /*3ac0*/  IADD3 R242, P2, PT, R8, R240, RZ ;  /* 0x000000f008f27210 */ /* 0x000fc60007f5e0ff */
[----:B------:R-:W-:Y:S01]  /*3ad0*/  IMAD.SHL.U32 R41, R53, 0x100, RZ ;  /* 0x0000010035297824 */ /* 0x000fe200078e00ff */
[-C--:B------:R-:W-:Y:S01]  /*3ae0*/  IADD3 R250, P0, PT, R6, R240.reuse, RZ ;  /* 0x000000f006fa7210 */ /* 0x080fe20007f1e0ff */
[----:B------:R-:W-:Y:S01]  /*3af0*/  IMAD.X R243, RZ, RZ, R9, P2 ;  /* 0x000000fffff37224 */ /* 0x000fe200010e0609 */
[-C--:B------:R-:W-:Y:S01]  /*3b00*/  IADD3 R246, P2, PT, R4, R240.reuse, RZ ;  /* 0x000000f004f67210 */ /* 0x080fe20007f5e0ff */
[----:B------:R-:W-:Y:S02]  /*3b10*/  IMAD.SHL.U32 R9, R252, 0x100, RZ ;  /* 0x00000100fc097824 */ /* 0x000fe400078e00ff */
[----:B------:R-:W-:Y:S01]  /*3b20*/  IMAD.X R251, RZ, RZ, R7, P0 ;  /* 0x000000fffffb7224 */ /* 0x000fe200000e0607 */
[----:B------:R-:W-:Y:S01]  /*3b30*/  IADD3 R244, P0, PT, R36, R240, RZ ;  /* 0x000000f024f47210 */ /* 0x000fe20007f1e0ff */
[----:B--2---:R-:W-:-:S04]  /*3b40*/  IMAD.WIDE.U32 R6, R247, 0x400, R38 ;  /* 0x00000400f7067825 */ /* 0x004fc800078e0026 */
[----:B------:R-:W-:Y:S01]  /*3b50*/  IMAD.X R245, RZ, RZ, R37, P0 ;  /* 0x000000fffff57224 */ /* 0x000fe200000e0625 */
[C---:B------:R-:W-:Y:S01]  /*3b60*/  LEA R4, P0, R248.reuse, UR4, 0xa ;  /* 0x00000004f8047c11 */ /* 0x040fe2000f8050ff */
[----:B------:R-:W-:Y:S02]  /*3b70*/  IMAD.X R247, RZ, RZ, R5, P2 ;  /* 0x000000fffff77224 */ /* 0x000fe400010e0605 */
[----:B------:R-:W-:Y:S01]  /*3b80*/  IMAD.SHL.U32 R5, R248, 0x100, RZ ;  /* 0x00000100f8057824 */ /* 0x000fe200078e00ff */
[----:B------:R-:W-:Y:S01]  /*3b90*/  IADD3 R248, P3, PT, R6, R240, RZ ;  /* 0x000000f006f87210 */ /* 0x000fe20007f7e0ff */
[----:B------:R-:W-:Y:S01]  /*3ba0*/  IMAD.SHL.U32 R37, R54, 0x100, RZ ;  /* 0x0000010036257824 */ /* 0x000fe200078e00ff */
[----:B------:R-:W-:Y:S01]  /*3bb0*/  LEA R6, P2, R249, UR8, 0xa ;  /* 0x00000008f9067c11 */ /* 0x000fe2000f8450ff */
[----:B------:R-:W-:Y:S01]  /*3bc0*/  IMAD.SHL.U32 R39, R55, 0x100, RZ ;  /* 0x0000010037277824 */ /* 0x000fe200078e00ff */
[----:B------:R-:W-:Y:S01]  /*3bd0*/  LEA.HI.X R5, R5, UR5, RZ, 0x2, P0 ;  /* 0x0000000505057c11 */ /* 0x000fe200080f14ff */
[----:B------:R-:W-:Y:S01]  /*3be0*/  IMAD.X R249, RZ, RZ, R7, P3 ;  /* 0x000000fffff97224 */ /* 0x000fe200018e0607 */
[----:B------:R-:W-:Y:S01]  /*3bf0*/  LEA.HI.X R7, R0, UR9, RZ, 0x2, P2 ;  /* 0x0000000900077c11 */ /* 0x000fe200090f14ff */
[----:B------:R-:W1:Y:S01]  /*3c00*/  LDCU.64 UR4, c[0x0][0x390] ;  /* 0x00007200ff0477ac */ /* 0x000e620008000a00 */
[----:B------:R-:W-:Y:S01]  /*3c10*/  LEA R36, P2, R54, UR16, 0xa ;  /* 0x0000001036247c11 */ /* 0x000fe2000f8450ff */
[----:B------:R-:W-:Y:S01]  /*3c20*/  IMAD.SHL.U32 R67, R57, 0x100, RZ ;  /* 0x0000010039437824 */ /* 0x000fe200078e00ff */
[----:B------:R-:W-:Y:S01]  /*3c30*/  LEA R38, P3, R55, UR18, 0xa ;  /* 0x0000001237267c11 */ /* 0x000fe2000f8650ff */
[----:B------:R-:W2:Y:S01]  /*3c40*/  S2R R54, SR_TID.X ;  /* 0x0000000000367919 */ /* 0x000ea20000002100 */
[----:B------:R-:W-:Y:S01]  /*3c50*/  LEA.HI.X R37, R37, UR17, RZ, 0x2, P2 ;  /* 0x0000001125257c11 */ /* 0x000fe200090f14ff */
[----:B------:R-:W3:Y:S01]  /*3c60*/  LDCU.64 UR16, c[0x0][0x390] ;  /* 0x00007200ff1077ac */ /* 0x000ee20008000a00 */
[----:B------:R-:W-:Y:S01]  /*3c70*/  LEA.HI.X R39, R39, UR19, RZ, 0x2, P3 ;  /* 0x0000001327277c11 */ /* 0x000fe200098f14ff */
[----:B------:R-:W1:Y:S01]  /*3c80*/  S2R R55, SR_TID.X ;  /* 0x0000000000377919 */ /* 0x000e620000002100 */
[----:B------:R-:W-:Y:S01]  /*3c90*/  LEA R8, P0, R252, UR14, 0xa ;  /* 0x0000000efc087c11 */ /* 0x000fe2000f8050ff */
[----:B------:R-:W1:Y:S01]  /*3ca0*/  LDCU.64 UR8, c[0x0][0x390] ;  /* 0x00007200ff0877ac */ /* 0x000e620008000a00 */
[----:B0-----:R-:W-:Y:S01]  /*3cb0*/  SHF.R.U32.HI R45, RZ, 0x5, R45 ;  /* 0x00000005ff2d7819 */ /* 0x001fe2000001162d */
[----:B------:R-:W3:Y:S01]  /*3cc0*/  LDL.LU R252, [R1+0xc] ;  /* 0x00000c0001fc7983 */ /* 0x000ee20000300800 */
[----:B------:R-:W-:Y:S01]  /*3cd0*/  LEA.HI.X R9, R9, UR15, RZ, 0x2, P0 ;  /* 0x0000000f09097c11 */ /* 0x000fe200080f14ff */
[----:B------:R-:W0:Y:S01]  /*3ce0*/  LDCU.64 UR14, c[0x0][0x390] ;  /* 0x00007200ff0e77ac */ /* 0x000e220008000a00 */
[----:B------:R-:W-:-:S02]  /*3cf0*/  LEA R40, P0, R53, UR20, 0xa ;  /* 0x0000001435287c11 */ /* 0x000fc4000f8050ff */
[----:B------:R-:W0:Y:S01]  /*3d00*/  S2R R53, SR_TID.X ;  /* 0x0000000000357919 */ /* 0x000e220000002100 */
[----:B------:R-:W-:Y:S01]  /*3d10*/  SGXT.U32 R45, R45, 0x2 ;  /* 0x000000022d2d781a */ /* 0x000fe20000000000 */
[----:B------:R-:W0:Y:S01]  /*3d20*/  LDCU.64 UR18, c[0x0][0x390] ;  /* 0x00007200ff1277ac */ /* 0x000e220008000a00 */
[----:B------:R-:W-:Y:S02]  /*3d30*/  LEA.HI.X R41, R41, UR21, RZ, 0x2, P0 ;  /* 0x0000001529297c11 */ /* 0x000fe400080f14ff */
[----:B------:R-:W-:Y:S01]  /*3d40*/  LOP3.LUT R45, R45, 0x54, RZ, 0xfc, !PT ;  /* 0x000000542d2d7812 */ /* 0x000fe200078efcff */
[----:B------:R-:W0:Y:S01]  /*3d50*/  LDCU.64 UR20, c[0x0][0x390] ;  /* 0x00007200ff1477ac */ /* 0x000e220008000a00 */
[----:B----4-:R-:W-:-:S04]  /*3d60*/  SHF.R.U32.HI R59, RZ, 0x5, R59 ;  /* 0x00000005ff3b7819 */ /* 0x010fc8000001163b */
[----:B------:R-:W-:-:S04]  /*3d70*/  SGXT.U32 R59, R59, 0x2 ;  /* 0x000000023b3b781a */ /* 0x000fc80000000000 */
[----:B------:R-:W-:Y:S02]  /*3d80*/  LOP3.LUT R59, R59, 0x58, RZ, 0xfc, !PT ;  /* 0x000000583b3b7812 */ /* 0x000fe400078efcff */
[----:B--2---:R-:W-:-:S03]  /*3d90*/  SHF.R.U32.HI R54, RZ, 0x5, R54 ;  /* 0x00000005ff367819 */ /* 0x004fc60000011636 */
[----:B------:R-:W-:Y:S01]  /*3da0*/  IMAD.SHL.U32 R65, R59, 0x100, RZ ;  /* 0x000001003b417824 */ /* 0x000fe200078e00ff */
[----:B-1----:R-:W-:Y:S02]  /*3db0*/  SHF.R.U32.HI R55, RZ, 0x5, R55 ;  /* 0x00000005ff377819 */ /* 0x002fe40000011637 */
[----:B------:R-:W-:Y:S02]  /*3dc0*/  SGXT.U32 R54, R54, 0x2 ;  /* 0x000000023636781a */ /* 0x000fe40000000000 */
[----:B------:R-:W-:Y:S02]  /*3dd0*/  SGXT.U32 R55, R55, 0x2 ;  /* 0x000000023737781a */ /* 0x000fe40000000000 */
[----:B------:R-:W-:Y:S02]  /*3de0*/  LOP3.LUT R54, R54, 0x38, RZ, 0xfc, !PT ;  /* 0x0000003836367812 */ /* 0x000fe400078efcff */
[----:B------:R-:W-:Y:S02]  /*3df0*/  LOP3.LUT R55, R55, 0x3c, RZ, 0xfc, !PT ;  /* 0x0000003c37377812 */ /* 0x000fe400078efcff */
[C---:B-----5:R-:W-:Y:S01]  /*3e00*/  LEA R42, P2, R54.reuse, UR22, 0xa ;  /* 0x00000016362a7c11 */ /* 0x060fe2000f8450ff */
[----:B------:R-:W-:Y:S01]  /*3e10*/  IMAD.SHL.U32 R43, R54, 0x100, RZ ;  /* 0x00000100362b7824 */ /* 0x000fe200078e00ff */
[C---:B------:R-:W-:Y:S01]  /*3e20*/  LEA R44, P3, R55.reuse, UR24, 0xa ;  /* 0x00000018372c7c11 */ /* 0x040fe2000f8650ff */
[----:B------:R-:W-:Y:S01]  /*3e30*/  IMAD.SHL.U32 R0, R55, 0x100, RZ ;  /* 0x0000010037007824 */ /* 0x000fe200078e00ff */
[----:B------:R-:W1:Y:S01]  /*3e40*/  S2R R54, SR_TID.X ;  /* 0x0000000000367919 */ /* 0x000e620000002100 */
[----:B0-----:R-:W-:-:S02]  /*3e50*/  SHF.R.U32.HI R53, RZ, 0x5, R53 ;  /* 0x00000005ff357819 */ /* 0x001fc40000011635 */
[----:B------:R-:W-:Y:S01]  /*3e60*/  LEA.HI.X R43, R43, UR23, RZ, 0x2, P2 ;  /* 0x000000172b2b7c11 */ /* 0x000fe200090f14ff */
[----:B------:R-:W0:Y:S01]  /*3e70*/  S2R R55, SR_TID.X ;  /* 0x0000000000377919 */ /* 0x000e220000002100 */
[----:B------:R-:W-:Y:S01]  /*3e80*/  LEA.HI.X R0, R0, UR25, RZ, 0x2, P3 ;  /* 0x0000001900007c11 */ /* 0x000fe200098f14ff */
[----:B------:R-:W2:Y:S01]  /*3e90*/  LDCU.64 UR24, c[0x0][0x390] ;  /* 0x00007200ff1877ac */ /* 0x000ea20008000a00 */
[----:B------:R-:W-:Y:S01]  /*3ea0*/  SGXT.U32 R53, R53, 0x2 ;  /* 0x000000023535781a */ /* 0x000fe20000000000 */
[----:B------:R-:W4:Y:S03]  /*3eb0*/  LDCU.64 UR22, c[0x0][0x390] ;  /* 0x00007200ff1677ac */ /* 0x000f260008000a00 */
[----:B------:R-:W-:-:S04]  /*3ec0*/  LOP3.LUT R53, R53, 0x40, RZ, 0xfc, !PT ;  /* 0x0000004035357812 */ /* 0x000fc800078efcff */
[C---:B------:R-:W-:Y:S01]  /*3ed0*/  LEA R46, P0, R53.reuse, UR26, 0xa ;  /* 0x0000001a352e7c11 */ /* 0x040fe2000f8050ff */
[----:B------:R-:W-:-:S05]  /*3ee0*/  IMAD.SHL.U32 R47, R53, 0x100, RZ ;  /* 0x00000100352f7824 */ /* 0x000fca00078e00ff */
[----:B------:R-:W-:Y:S02]  /*3ef0*/  LEA.HI.X R47, R47, UR27, RZ, 0x2, P0 ;  /* 0x0000001b2f2f7c11 */ /* 0x000fe400080f14ff */
[----:B-1----:R-:W-:Y:S02]  /*3f00*/  SHF.R.U32.HI R54, RZ, 0x5, R54 ;  /* 0x00000005ff367819 */ /* 0x002fe40000011636 */
[----:B0-----:R-:W-:Y:S02]  /*3f10*/  SHF.R.U32.HI R55, RZ, 0x5, R55 ;  /* 0x00000005ff377819 */ /* 0x001fe40000011637 */
[----:B------:R-:W-:Y:S02]  /*3f20*/  SGXT.U32 R54, R54, 0x2 ;  /* 0x000000023636781a */ /* 0x000fe40000000000 */
[----:B------:R-:W-:Y:S02]  /*3f30*/  SGXT.U32 R55, R55, 0x2 ;  /* 0x000000023737781a */ /* 0x000fe40000000000 */
[----:B------:R-:W-:-:S02]  /*3f40*/  LOP3.LUT R54, R54, 0x44, RZ, 0xfc, !PT ;  /* 0x0000004436367812 */ /* 0x000fc400078efcff */
[----:B------:R-:W-:Y:S02]  /*3f50*/  LOP3.LUT R55, R55, 0x48, RZ, 0xfc, !PT ;  /* 0x0000004837377812 */ /* 0x000fe400078efcff */
[C---:B------:R-:W-:Y:S01]  /*3f60*/  LEA R48, P2, R54.reuse, UR28, 0xa ;  /* 0x0000001c36307c11 */ /* 0x040fe2000f8450ff */
[----:B------:R-:W-:Y:S01]  /*3f70*/  IMAD.SHL.U32 R49, R54, 0x100, RZ ;  /* 0x0000010036317824 */ /* 0x000fe200078e00ff */
[C---:B------:R-:W-:Y:S01]  /*3f80*/  LEA R56, P3, R55.reuse, UR30, 0xa ;  /* 0x0000001e37387c11 */ /* 0x040fe2000f8650ff */
[----:B------:R-:W-:Y:S01]  /*3f90*/  IMAD.SHL.U32 R52, R55, 0x100, RZ ;  /* 0x0000010037347824 */ /* 0x000fe200078e00ff */
[----:B------:R-:W0:Y:S02]  /*3fa0*/  S2R R54, SR_TID.X ;  /* 0x0000000000367919 */ /* 0x000e240000002100 */
[----:B------:R-:W-:Y:S01]  /*3fb0*/  LEA.HI.X R49, R49, UR29, RZ, 0x2, P2 ;  /* 0x0000001d31317c11 */ /* 0x000fe200090f14ff */
[----:B------:R-:W1:Y:S01]  /*3fc0*/  S2R R55, SR_TID.X ;  /* 0x0000000000377919 */ /* 0x000e620000002100 */
[----:B------:R-:W-:-:S02]  /*3fd0*/  LEA.HI.X R52, R52, UR31, RZ, 0x2, P3 ;  /* 0x0000001f34347c11 */ /* 0x000fc400098f14ff */
[----:B------:R-:W-:Y:S02]  /*3fe0*/  LEA R62, P3, R45, UR4, 0xa ;  /* 0x000000042d3e7c11 */ /* 0x000fe4000f8650ff */
[----:B0-----:R-:W-:Y:S02]  /*3ff0*/  SHF.R.U32.HI R54, RZ, 0x5, R54 ;  /* 0x00000005ff367819 */ /* 0x001fe40000011636 */
[----:B-1----:R-:W-:Y:S02]  /*4000*/  SHF.R.U32.HI R55, RZ, 0x5, R55 ;  /* 0x00000005ff377819 */ /* 0x002fe40000011637 */
[----:B------:R-:W-:Y:S02]  /*4010*/  SGXT.U32 R54, R54, 0x2 ;  /* 0x000000023636781a */ /* 0x000fe40000000000 */
[----:B------:R-:W-:Y:S02]  /*4020*/  SGXT.U32 R55, R55, 0x2 ;  /* 0x000000023737781a */ /* 0x000fe40000000000 */
[----:B------:R-:W-:-:S02]  /*4030*/  LOP3.LUT R54, R54, 0x4c, RZ, 0xfc, !PT ;  /* 0x0000004c36367812 */ /* 0x000fc400078efcff */
[----:B------:R-:W-:Y:S02]  /*4040*/  LOP3.LUT R55, R55, 0x50, RZ, 0xfc, !PT ;  /* 0x0000005037377812 */ /* 0x000fe400078efcff */
[C---:B------:R-:W-:Y:S01]  /*4050*/  LEA R58, P0, R54.reuse, UR32, 0xa ;  /* 0x00000020363a7c11 */ /* 0x040fe2000f8050ff */
[----:B------:R-:W-:Y:S01]  /*4060*/  IMAD.SHL.U32 R53, R54, 0x100, RZ ;  /* 0x0000010036357824 */ /* 0x000fe200078e00ff */
[C---:B------:R-:W-:Y:S01]  /*4070*/  LEA R60, P2, R55.reuse, UR34, 0xa ;  /* 0x00000022373c7c11 */ /* 0x040fe2000f8450ff */
[----:B------:R-:W-:Y:S02]  /*4080*/  IMAD.SHL.U32 R54, R55, 0x100, RZ ;  /* 0x0000010037367824 */ /* 0x000fe400078e00ff */
[----:B------:R-:W-:Y:S01]  /*4090*/  IMAD.SHL.U32 R55, R45, 0x100, RZ ;  /* 0x000001002d377824 */ /* 0x000fe200078e00ff */
[----:B------:R-:W-:Y:S01]  /*40a0*/  LEA.HI.X R53, R53, UR33, RZ, 0x2, P0 ;  /* 0x0000002135357c11 */ /* 0x000fe200080f14ff */
[----:B------:R-:W0:Y:S01]  /*40b0*/  S2R R45, SR_TID.X ;  /* 0x00000000002d7919 */ /* 0x000e220000002100 */
[----:B------:R-:W-:-:S02]  /*40c0*/  LEA.HI.X R54, R54, UR35, RZ, 0x2, P2 ;  /* 0x0000002336367c11 */ /* 0x000fc400090f14ff */
[----:B------:R-:W-:Y:S01]  /*40d0*/  LEA.HI.X R55, R55, UR5, RZ, 0x2, P3 ;  /* 0x0000000537377c11 */ /* 0x000fe200098f14ff */
[----:B------:R-:W1:Y:S01]  /*40e0*/  LDCU.64 UR4, c[0x0][0x390] ;  /* 0x00007200ff0477ac */ /* 0x000e620008000a00 */
[----:B------:R-:W-:Y:S02]  /*40f0*/  LEA R66, P2, R57, UR14, 0xa ;  /* 0x0000000e39427c11 */ /* 0x000fe4000f8450ff */
[----:B------:R-:W5:Y:S01]  /*4100*/  S2R R57, SR_TID.X ;  /* 0x0000000000397919 */ /* 0x000f620000002100 */
[----:B------:R-:W-:Y:S02]  /*4110*/  LEA R64, P0, R59, UR8, 0xa ;  /* 0x000000083b407c11 */ /* 0x000fe4000f8050ff */
[C---:B------:R-:W-:Y:S02]  /*4120*/  IADD3 R6, P5, PT, R240.reuse, R6, RZ ;  /* 0x00000006f0067210 */ /* 0x040fe40007fbe0ff */
[----:B------:R-:W-:Y:S01]  /*4130*/  LEA.HI.X R65, R65, UR9, RZ, 0x2, P0 ;  /* 0x0000000941417c11 */ /* 0x000fe200080f14ff */
[----:B------:R-:W0:Y:S01]  /*4140*/  LDCU.64 UR8, c[0x0][0x390] ;  /* 0x00007200ff0877ac */ /* 0x000e220008000a00 */
[----:B------:R-:W-:-:S02]  /*4150*/  IADD3 R36, P6, PT, R240, R36, RZ ;  /* 0x00000024f0247210 */ /* 0x000fc40007fde0ff */
[----:B0-----:R-:W-:Y:S02]  /*4160*/  SHF.R.U32.HI R45, RZ, 0x5, R45 ;  /* 0x00000005ff2d7819 */ /* 0x001fe4000001162d */
[----:B------:R-:W-:Y:S02]  /*4170*/  LEA.HI.X R67, R67, UR15, RZ, 0x2, P2 ;  /* 0x0000000f43437c11 */ /* 0x000fe400090f14ff */
[----:B-----5:R-:W-:Y:S01]  /*4180*/  SHF.R.U32.HI R57, RZ, 0x5, R57 ;  /* 0x00000005ff397819 */ /* 0x020fe20000011639 */
[----:B------:R-:W-:Y:S01]  /*4190*/  IMAD.X R7, RZ, RZ, R7, P5 ;  /* 0x000000ffff077224 */ /* 0x000fe200028e0607 */
[----:B------:R-:W-:Y:S01]  /*41a0*/  SGXT.U32 R45, R45, 0x2 ;  /* 0x000000022d2d781a */ /* 0x000fe20000000000 */
[----:B------:R-:W0:Y:S01]  /*41b0*/  LDCU.64 UR14, c[0x0][0x390] ;  /* 0x00007200ff0e77ac */ /* 0x000e220008000a00 */
[----:B------:R-:W-:Y:S02]  /*41c0*/  SGXT.U32 R57, R57, 0x2 ;  /* 0x000000023939781a */ /* 0x000fe40000000000 */
[----:B------:R-:W-:-:S02]  /*41d0*/  LOP3.LUT R45, R45, 0x60, RZ, 0xfc, !PT ;  /* 0x000000602d2d7812 */ /* 0x000fc400078efcff */
[----:B------:R-:W-:Y:S02]  /*41e0*/  LOP3.LUT R57, R57, 0x68, RZ, 0xfc, !PT ;  /* 0x0000006839397812 */ /* 0x000fe400078efcff */
[C---:B---3--:R-:W-:Y:S01]  /*41f0*/  LEA R96, P3, R45.reuse, UR16, 0xa ;  /* 0x000000102d607c11 */ /* 0x048fe2000f8650ff */
[----:B------:R-:W-:Y:S01]  /*4200*/  IMAD.SHL.U32 R97, R45, 0x100, RZ ;  /* 0x000001002d617824 */ /* 0x000fe200078e00ff */
[----:B------:R-:W-:Y:S01]  /*4210*/  IADD3 R40, P5, PT, R240, R40, RZ ;  /* 0x00000028f0287210 */ /* 0x000fe20007fbe0ff */
[----:B------:R-:W3:Y:S01]  /*4220*/  S2R R45, SR_TID.X ;  /* 0x00000000002d7919 */ /* 0x000ee20000002100 */
[C---:B------:R-:W-:Y:S01]  /*4230*/  IMAD.SHL.U32 R193, R57.reuse, 0x100, RZ ;  /* 0x0000010039c17824 */ /* 0x040fe200078e00ff */
[----:B------:R-:W-:Y:S02]  /*4240*/  LEA R192, P2, R57, UR20, 0xa ;  /* 0x0000001439c07c11 */ /* 0x000fe4000f8450ff */
[----:B------:R-:W-:Y:S02]  /*4250*/  LEA.HI.X R97, R97, UR17, RZ, 0x2, P3 ;  /* 0x0000001161617c11 */ /* 0x000fe400098f14ff */
[----:B----4-:R-:W-:Y:S01]  /*4260*/  LEA R3, P3, R3, UR22, 0xa ;  /* 0x0000001603037c11 */ /* 0x010fe2000f8650ff */
[----:B------:R-:W-:Y:S01]  /*4270*/  IMAD.X R37, RZ, RZ, R37, P6 ;  /* 0x000000ffff257224 */ /* 0x000fe200030e0625 */
[----:B------:R-:W-:-:S02]  /*4280*/  LEA R160, P0, R236, UR18, 0xa ;  /* 0x00000012eca07c11 */ /* 0x000fc4000f8050ff */
[----:B------:R-:W-:Y:S02]  /*4290*/  LEA.HI.X R197, R197, UR23, RZ, 0x2, P3 ;  /* 0x00000017c5c57c11 */ /* 0x000fe400098f14ff */
[----:B---3--:R-:W-:Y:S01]  /*42a0*/  SHF.R.U32.HI R45, RZ, 0x5, R45 ;  /* 0x00000005ff2d7819 */ /* 0x008fe2000001162d */
[----:B------:R-:W-:Y:S01]  /*42b0*/  IMAD.X R41, RZ, RZ, R41, P5 ;  /* 0x000000ffff297224 */ /* 0x000fe200028e0629 */
[----:B------:R-:W-:Y:S02]  /*42c0*/  IADD3 R44, P6, PT, R240, R44, RZ ;  /* 0x0000002cf02c7210 */ /* 0x000fe40007fde0ff */
[----:B------:R-:W-:Y:S02]  /*42d0*/  SGXT.U32 R45, R45, 0x2 ;  /* 0x000000022d2d781a */ /* 0x000fe40000000000 */
[----:B------:R-:W-:Y:S02]  /*42e0*/  LEA.HI.X R193, R193, UR21, RZ, 0x2, P2 ;  /* 0x00000015c1c17c11 */ /* 0x000fe400090f14ff */
[----:B------:R-:W-:-:S02]  /*42f0*/  LOP3.LUT R45, R45, 0x70, RZ, 0xfc, !PT ;  /* 0x000000702d2d7812 */ /* 0x000fc400078efcff */
[----:B------:R-:W-:Y:S02]  /*4300*/  LEA.HI.X R161, R161, UR19, RZ, 0x2, P0 ;  /* 0x00000013a1a17c11 */ /* 0x000fe400080f14ff */
[C---:B--2---:R-:W-:Y:S01]  /*4310*/  LEA R228, P4, R45.reuse, UR24, 0xa ;  /* 0x000000182de47c11 */ /* 0x044fe2000f8850ff */
[----:B------:R-:W-:Y:S01]  /*4320*/  IMAD.SHL.U32 R229, R45, 0x100, RZ ;  /* 0x000001002de57824 */ /* 0x000fe200078e00ff */
[C---:B------:R-:W-:Y:S01]  /*4330*/  IADD3 R8, P3, PT, R240.reuse, R8, RZ ;  /* 0x00000008f0087210 */ /* 0x040fe20007f7e0ff */
[----:B------:R-:W2:Y:S01]  /*4340*/  S2R R45, SR_TID.X ;  /* 0x00000000002d7919 */ /* 0x000ea20000002100 */
[C---:B------:R-:W-:Y:S02]  /*4350*/  IADD3 R48, P5, PT, R240.reuse, R48, RZ ;  /* 0x00000030f0307210 */ /* 0x040fe40007fbe0ff */
[----:B------:R-:W-:Y:S02]  /*4360*/  LEA.HI.X R229, R229, UR25, RZ, 0x2, P4 ;  /* 0x00000019e5e57c11 */ /* 0x000fe4000a0f14ff */
[----:B------:R-:W-:-:S02]  /*4370*/  IADD3 R4, P4, PT, R240, R4, RZ ;  /* 0x00000004f0047210 */ /* 0x000fc40007f9e0ff */
[----:B-1----:R-:W-:-:S03]  /*4380*/  LEA R236, P0, R237, UR4, 0xa ;  /* 0x00000004edec7c11 */ /* 0x002fc6000f8050ff */
[----:B------:R-:W-:Y:S01]  /*4390*/  IMAD.X R5, RZ, RZ, R5, P4 ;  /* 0x000000ffff057224 */ /* 0x000fe200020e0605 */
[C---:B------:R-:W-:Y:S01]  /*43a0*/  IADD3 R38, P4, PT, R240.reuse, R38, RZ ;  /* 0x00000026f0267210 */ /* 0x040fe20007f9e0ff */
[----:B------:R-:W-:Y:S01]  /*43b0*/  IMAD.X R9, RZ, RZ, R9, P3 ;  /* 0x000000ffff097224 */ /* 0x000fe200018e0609 */
[----:B------:R-:W-:-:S03]  /*43c0*/  IADD3 R42, P3, PT, R240, R42, RZ ;  /* 0x0000002af02a7210 */ /* 0x000fc60007f7e0ff */
[----:B------:R-:W-:Y:S01]  /*43d0*/  IMAD.X R39, RZ, RZ, R39, P4 ;  /* 0x000000ffff277224 */ /* 0x000fe200020e0627 */
[C---:B------:R-:W-:Y:S01]  /*43e0*/  IADD3 R46, P4, PT, R240.reuse, R46, RZ ;  /* 0x0000002ef02e7210 */ /* 0x040fe20007f9e0ff */
[----:B------:R-:W-:Y:S01]  /*43f0*/  IMAD.X R43, RZ, RZ, R43, P3 ;  /* 0x000000ffff2b7224 */ /* 0x000fe200018e062b */
[----:B------:R-:W-:-:S03]  /*4400*/  IADD3 R56, P3, PT, R240, R56, RZ ;  /* 0x00000038f0387210 */ /* 0x000fc60007f7e0ff */
[----:B------:R-:W-:Y:S01]  /*4410*/  IMAD.X R47, RZ, RZ, R47, P4 ;  /* 0x000000ffff2f7224 */ /* 0x000fe200020e062f */
[----:B------:R-:W-:Y:S01]  /*4420*/  IADD3 R60, P4, PT, R240, R60, RZ ;  /* 0x0000003cf03c7210 */ /* 0x000fe20007f9e0ff */
[----:B------:R-:W-:Y:S01]  /*4430*/  IMAD.X R57, RZ, RZ, R52, P3 ;  /* 0x000000ffff397224 */ /* 0x000fe200018e0634 */
[----:B--2---:R-:W-:-:S04]  /*4440*/  SHF.R.U32.HI R45, RZ, 0x5, R45 ;  /* 0x00000005ff2d7819 */ /* 0x004fc8000001162d */
[----:B------:R-:W-:Y:S01]  /*4450*/  SGXT.U32 R45, R45, 0x2 ;  /* 0x000000022d2d781a */ /* 0x000fe20000000000 */
[----:B------:R-:W-:Y:S01]  /*4460*/  IMAD.X R61, RZ, RZ, R54, P4 ;  /* 0x000000ffff3d7224 */ /* 0x000fe200020e0636 */
[C---:B------:R-:W-:Y:S02]  /*4470*/  IADD3 R64, P3, PT, R240.reuse, R64, RZ ;  /* 0x00000040f0407210 */ /* 0x040fe40007f7e0ff */
[----:B------:R-:W-:Y:S02]  /*4480*/  LOP3.LUT R45, R45, 0x78, RZ, 0xfc, !PT ;  /* 0x000000782d2d7812 */ /* 0x000fe400078efcff */
[C---:B------:R-:W-:Y:S01]  /*4490*/  IADD3 R96, P4, PT, R240.reuse, R96, RZ ;  /* 0x00000060f0607210 */ /* 0x040fe20007f9e0ff */
[----:B------:R-:W-:Y:S01]  /*44a0*/  IMAD.X R49, RZ, RZ, R49, P5 ;  /* 0x000000ffff317224 */ /* 0x000fe200028e0631 */
[----:B------:R-:W-:Y:S01]  /*44b0*/  LEA R238, P2, R45, UR8, 0xa ;  /* 0x000000082dee7c11 */ /* 0x000fe2000f8450ff */
[----:B------:R-:W-:Y:S01]  /*44c0*/  IMAD.X R45, RZ, RZ, R0, P6 ;  /* 0x000000ffff2d7224 */ /* 0x000fe200030e0600 */
[C---:B------:R-:W-:Y:S01]  /*44d0*/  IADD3 R58, P6, PT, R240.reuse, R58, RZ ;  /* 0x0000003af03a7210 */ /* 0x040fe20007fde0ff */
[----:B------:R-:W-:Y:S01]  /*44e0*/  IMAD.X R65, RZ, RZ, R65, P3 ;  /* 0x000000ffff417224 */ /* 0x000fe200018e0641 */
[C---:B------:R-:W-:Y:S01]  /*44f0*/  IADD3 R62, P5, PT, R240.reuse, R62, RZ ;  /* 0x0000003ef03e7210 */ /* 0x040fe20007fbe0ff */
[----:B------:R-:W-:Y:S01]  /*4500*/  IMAD.X R97, RZ, RZ, R97, P4 ;  /* 0x000000ffff617224 */ /* 0x000fe200020e0661 */
[C---:B------:R-:W-:Y:S01]  /*4510*/  IADD3 R160, P3, PT, R240.reuse, R160, RZ ;  /* 0x000000a0f0a07210 */ /* 0x040fe20007f7e0ff */
[----:B------:R-:W2:Y:S01]  /*4520*/  LDL.LU R0, [R1+0x8] ;  /* 0x0000080001007983 */ /* 0x000ea20000300800 */
[C---:B------:R-:W-:Y:S01]  /*4530*/  IADD3 R196, P4, PT, R240.reuse, R3, RZ ;  /* 0x00000003f0c47210 */ /* 0x040fe20007f9e0ff */
[----:B------:R-:W-:Y:S01]  /*4540*/  IMAD.X R59, RZ, RZ, R53, P6 ;  /* 0x000000ffff3b7224 */ /* 0x000fe200030e0635 */
[C---:B------:R-:W-:Y:S01]  /*4550*/  IADD3 R66, P6, PT, R240.reuse, R66, RZ ;  /* 0x00000042f0427210 */ /* 0x040fe20007fde0ff */
[----:B------:R-:W-:Y:S01]  /*4560*/  IMAD.X R63, RZ, RZ, R55, P5 ;  /* 0x000000ffff3f7224 */ /* 0x000fe200028e0637 */
[C---:B------:R-:W-:Y:S01]  /*4570*/  IADD3 R192, P5, PT, R240.reuse, R192, RZ ;  /* 0x000000c0f0c07210 */ /* 0x040fe20007fbe0ff */
[----:B------:R-:W-:Y:S01]  /*4580*/  IMAD.X R161, RZ, RZ, R161, P3 ;  /* 0x000000ffffa17224 */ /* 0x000fe200018e06a1 */
[C---:B------:R-:W-:Y:S01]  /*4590*/  IADD3 R228, P3, PT, R240.reuse, R228, RZ ;  /* 0x000000e4f0e47210 */ /* 0x040fe20007f7e0ff */
[----:B------:R-:W-:Y:S01]  /*45a0*/  IMAD.X R197, RZ, RZ, R197, P4 ;  /* 0x000000ffffc57224 */ /* 0x000fe200020e06c5 */
[----:B0-----:R-:W-:Y:S01]  /*45b0*/  LEA R241, P4, R239, UR14, 0xa ;  /* 0x0000000eeff17c11 */ /* 0x001fe2000f8850ff */
[----:B------:R-:W-:Y:S01]  /*45c0*/  IMAD.X R67, RZ, RZ, R67, P6 ;  /* 0x000000ffff437224 */ /* 0x000fe200030e0643 */
[C---:B------:R-:W-:Y:S01]  /*45d0*/  IADD3 R236, P6, PT, R240.reuse, R236, RZ ;  /* 0x000000ecf0ec7210 */ /* 0x040fe20007fde0ff */
[----:B------:R-:W-:Y:S01]  /*45e0*/  IMAD.X R193, RZ, RZ, R193, P5 ;  /* 0x000000ffffc17224 */ /* 0x000fe200028e06c1 */
[C---:B------:R-:W-:Y:S01]  /*45f0*/  IADD3 R238, P5, PT, R240.reuse, R238, RZ ;  /* 0x000000eef0ee7210 */ /* 0x040fe20007fbe0ff */
[----:B------:R-:W-:Y:S01]  /*4600*/  IMAD.X R229, RZ, RZ, R229, P3 ;  /* 0x000000ffffe57224 */ /* 0x000fe200018e06e5 */
[----:B------:R-:W3:Y:S01]  /*4610*/  LDL.LU R3, [R1+0x68] ;  /* 0x0000680001037983 */ /* 0x000ee20000300800 */
[----:B------:R-:W-:-:S03]  /*4620*/  IADD3 R240, P3, PT, R240, R241, RZ ;  /* 0x000000f1f0f07210 */ /* 0x000fc60007f7e0ff */
[----:B------:R-:W4:Y:S04]  /*4630*/  LDL.LU R241, [R1+0x4] ;  /* 0x0000040001f17983 */ /* 0x000f280000300800 */
[----:B------:R0:W-:Y:S04]  /*4640*/  STG.E desc[UR12][R128.64], R198 ;  /* 0x000000c680007986 */ /* 0x0001e8000c10190c */
[----:B------:R1:W-:Y:S04]  /*4650*/  STG.E desc[UR12][R128.64+0x80], R230 ;  /* 0x000080e680007986 */ /* 0x0003e8000c10190c */
[----:B------:R5:W-:Y:S04]  /*4660*/  STG.E desc[UR12][R128.64+0x100], R162 ;  /* 0x000100a280007986 */ /* 0x000be8000c10190c */
[----:B0-----:R-:W2:Y:S04]  /*4670*/  LDL.LU R198, [R1+0x64] ;  /* 0x0000640001c67983 */ /* 0x001ea80000300800 */
[----:B-1----:R-:W2:Y:S04]  /*4680*/  LDL.LU R230, [R1+0x60] ;  /* 0x0000600001e67983 */ /* 0x002ea80000300800 */
[----:B-----5:R-:W5:Y:S04]  /*4690*/  LDL.LU R162, [R1] ;  /* 0x0000000001a27983 */ /* 0x020f680000300800 */
[----:B------:R-:W0:Y:S04]  /*46a0*/  LDSM.16.M88.4 R52, [R2+0x100] ;  /* 0x000100000234783b */ /* 0x000e280000000200 */
[----:B------:R-:W-:Y:S04]  /*46b0*/  STG.E desc[UR12][R128.64+0x180], R194 ;  /* 0x000180c280007986 */ /* 0x000fe8000c10190c */
        /* <DEDUP_REMOVED lines=18> */
[----:B0-----:R-:W-:Y:S04]  /*47e0*/  STG.E desc[UR12][R242.64+0x380], R52 ;  /* 0x00038034f2007986 */ /* 0x001fe8000c10190c */
[----:B------:R-:W0:Y:S04]  /*47f0*/  LDSM.16.M88.4 R128, [R2+0x200] ;  /* 0x000200000280783b */ /* 0x000e280000000200 */
[----:B-----5:R-:W-:Y:S04]  /*4800*/  STG.E desc[UR12][R242.64], R162 ;  /* 0x000000a2f2007986 */ /* 0x020fe8000c10190c */
[----:B----4-:R-:W-:Y:S04]  /*4810*/  STG.E desc[UR12][R244.64], R241 ;  /* 0x000000f1f4007986 */ /* 0x010fe8000c10190c */
[----:B------:R-:W-:Y:S04]  /*4820*/  STG.E desc[UR12][R244.64+0x80], R225 ;  /* 0x000080e1f4007986 */ /* 0x000fe8000c10190c */
[----:B------:R-:W-:Y:S04]  /*4830*/  STG.E desc[UR12][R244.64+0x100], R157 ;  /* 0x0001009df4007986 */ /* 0x000fe8000c10190c */
[----:B------:R-:W-:Y:S04]  /*4840*/  STG.E desc[UR12][R244.64+0x180], R189 ;  /* 0x000180bdf4007986 */ /* 0x000fe8000c10190c */
[----:B------:R-:W-:Y:S04]  /*4850*/  STG.E desc[UR12][R244.64+0x200], R93 ;  /* 0x0002005df4007986 */ /* 0x000fe8000c10190c */
[----:B------:R-:W-:Y:S04]  /*4860*/  STG.E desc[UR12][R244.64+0x280], R125 ;  /* 0x0002807df4007986 */ /* 0x000fe8000c10190c */
[----:B------:R-:W-:Y:S04]  /*4870*/  STG.E desc[UR12][R244.64+0x300], R233 ;  /* 0x000300e9f4007986 */ /* 0x000fe8000c10190c */
[----:B------:R-:W-:Y:S04]  /*4880*/  STG.E desc[UR12][R244.64+0x380], R53 ;  /* 0x00038035f4007986 */ /* 0x000fe8000c10190c */
[----:B--2---:R-:W-:Y:S04]  /*4890*/  STG.E desc[UR12][R246.64], R0 ;  /* 0x00000000f6007986 */ /* 0x004fe8000c10190c */
[----:B------:R-:W-:Y:S04]  /*48a0*/  STG.E desc[UR12][R246.64+0x80], R226 ;  /* 0x000080e2f6007986 */ /* 0x000fe8000c10190c */
[----:B------:R-:W-:Y:S04]  /*48b0*/  STG.E desc[UR12][R246.64+0x100], R158 ;  /* 0x0001009ef6007986 */ /* 0x000fe8000c10190c */
[----:B------:R-:W-:Y:S04]  /*48c0*/  STG.E desc[UR12][R246.64+0x180], R190 ;  /* 0x000180bef6007986 */ /* 0x000fe8000c10190c */
[----:B------:R-:W-:Y:S04]  /*48d0*/  STG.E desc[UR12][R246.64+0x200], R94 ;  /* 0x0002005ef6007986 */ /* 0x000fe8000c10190c */
[----:B------:R-:W-:Y:S04]  /*48e0*/  STG.E desc[UR12][R246.64+0x280], R126 ;  /* 0x0002807ef6007986 */ /* 0x000fe8000c10190c */
[----:B------:R-:W-:Y:S04]  /*48f0*/  STG.E desc[UR12][R246.64+0x300], R234 ;  /* 0x000300eaf6007986 */ /* 0x000fe8000c10190c */
[----:B------:R-:W-:Y:S04]  /*4900*/  STG.E desc[UR12][R246.64+0x380], R54 ;  /* 0x00038036f6007986 */ /* 0x000fe8000c10190c */
[----:B------:R1:W-:Y:S04]  /*4910*/  STG.E desc[UR12][R248.64], R252 ;  /* 0x000000fcf8007986 */ /* 0x0003e8000c10190c */
[----:B-1----:R-:W2:Y:S04]  /*4920*/  LDL.LU R252, [R1+0x6c] ;  /* 0x00006c0001fc7983 */ /* 0x002ea80000300800 */
        /* <DEDUP_REMOVED lines=15> */
[----:B------:R-:W4:Y:S04]  /*4a20*/  LDL.LU R162, [R1+0x50] ;  /* 0x0000500001a27983 */ /* 0x000f280000300800 */
        /* <DEDUP_REMOVED lines=8> */
[----:B------:R-:W5:Y:S04]  /*4ab0*/  LDL.LU R241, [R1+0x54] ;  /* 0x0000540001f17983 */ /* 0x000f680000300800 */
[----:B---3--:R-:W-:Y:S04]  /*4ac0*/  STG.E desc[UR12][R8.64], R3 ;  /* 0x0000000308007986 */ /* 0x008fe8000c10190c */
[----:B------:R-:W-:Y:S04]  /*4ad0*/  STG.E desc[UR12][R8.64+0x80], R222 ;  /* 0x000080de08007986 */ /* 0x000fe8000c10190c */
[----:B------:R-:W-:Y:S04]  /*4ae0*/  STG.E desc[UR12][R8.64+0x100], R154 ;  /* 0x0001009a08007986 */ /* 0x000fe8000c10190c */
[----:B------:R-:W-:Y:S04]  /*4af0*/  STG.E desc[UR12][R8.64+0x180], R186 ;  /* 0x000180ba08007986 */ /* 0x000fe8000c10190c */
[----:B------:R-:W-:Y:S04]  /*4b00*/  STG.E desc[UR12][R8.64+0x200], R90 ;  /* 0x0002005a08007986 */ /* 0x000fe8000c10190c */
[----:B------:R-:W-:Y:S04]  /*4b10*/  STG.E desc[UR12][R8.64+0x280], R122 ;  /* 0x0002807a08007986 */ /* 0x000fe8000c10190c */
[----:B------:R-:W-:Y:S04]  /*4b20*/  STG.E desc[UR12][R8.64+0x300], R34 ;  /* 0x0003002208007986 */ /* 0x000fe8000c10190c */
[----:B------:R-:W-:Y:S04]  /*4b30*/  STG.E desc[UR12][R8.64+0x380], R130 ;  /* 0x0003808208007986 */ /* 0x000fe8000c10190c */
[----:B------:R-:W3:Y:S04]  /*4b40*/  LDL.LU R0, [R1+0x58] ;  /* 0x0000580001007983 */ /* 0x000ee80000300800 */
[----:B------:R-:W0:Y:S04]  /*4b50*/  LDSM.16.M88.4 R52, [R2+0x300] ;  /* 0x000300000234783b */ /* 0x000e280000000200 */
[----:B------:R-:W1:Y:S04]  /*4b60*/  LDSM.16.M88.4 R4, [R2+0x400] ;  /* 0x000400000204783b */ /* 0x000e680000000200 */
[----:B------:R-:W0:Y:S04]  /*4b70*/  LDSM.16.M88.4 R8, [R2+0x500] ;  /* 0x000500000208783b */ /* 0x000e280000000200 */
[----:B--2---:R2:W-:Y:S04]  /*4b80*/  STG.E desc[UR12][R36.64], R252 ;  /* 0x000000fc24007986 */ /* 0x0045e8000c10190c */
[----:B--2---:R-:W2:Y:S04]  /*4b90*/  LDL.LU R252, [R1+0x5c] ;  /* 0x00005c0001fc7983 */ /* 0x004ea80000300800 */
        /* <DEDUP_REMOVED lines=12> */
[----:B----4-:R-:W-:Y:S04]  /*4c60*/  STG.E desc[UR12][R38.64], R162 ;  /* 0x000000a226007986 */ /* 0x010fe8000c10190c */
        /* <DEDUP_REMOVED lines=8> */
[----:B-----5:R-:W-:Y:S04]  /*4cf0*/  STG.E desc[UR12][R40.64], R241 ;  /* 0x000000f128007986 */ /* 0x020fe8000c10190c */
[----:B------:R-:W-:Y:S04]  /*4d00*/  STG.E desc[UR12][R40.64+0x300], R29 ;  /* 0x0003001d28007986 */ /* 0x000fe8000c10190c */
[----:B------:R-:W-:Y:S04]  /*4d10*/  STG.E desc[UR12][R40.64+0x380], R53 ;  /* 0x0003803528007986 */ /* 0x000fe8000c10190c */
[----:B------:R-:W5:Y:S04]  /*4d20*/  LDL.LU R198, [R1+0x44] ;  /* 0x0000440001c67983 */ /* 0x000f680000300800 */
[----:B------:R-:W-:Y:S04]  /*4d30*/  STG.E desc[UR12][R42.64+0x80], R218 ;  /* 0x000080da2a007986 */ /* 0x000fe8000c10190c */
[----:B------:R-:W-:Y:S04]  /*4d40*/  STG.E desc[UR12][R42.64+0x100], R150 ;  /* 0x000100962a007986 */ /* 0x000fe8000c10190c */
[----:B------:R-:W-:Y:S04]  /*4d50*/  STG.E desc[UR12][R42.64+0x180], R182 ;  /* 0x000180b62a007986 */ /* 0x000fe8000c10190c */
[----:B------:R-:W-:Y:S04]  /*4d60*/  STG.E desc[UR12][R42.64+0x200], R86 ;  /* 0x000200562a007986 */ /* 0x000fe8000c10190c */
[----:B------:R-:W-:Y:S04]  /*4d70*/  STG.E desc[UR12][R42.64+0x280], R118 ;  /* 0x000280762a007986 */ /* 0x000fe8000c10190c */
[----:B---3--:R-:W-:Y:S04]  /*4d80*/  STG.E desc[UR12][R42.64], R0 ;  /* 0x000000002a007986 */ /* 0x008fe8000c10190c */
[----:B------:R-:W-:Y:S04]  /*4d90*/  STG.E desc[UR12][R42.64+0x300], R30 ;  /* 0x0003001e2a007986 */ /* 0x000fe8000c10190c */
[----:B------:R-:W-:Y:S04]  /*4da0*/  STG.E desc[UR12][R42.64+0x380], R54 ;  /* 0x000380362a007986 */ /* 0x000fe8000c10190c */
[----:B------:R-:W3:Y:S04]  /*4db0*/  LDL.LU R3, [R1+0x48] ;  /* 0x0000480001037983 */ /* 0x000ee80000300800 */
[----:B--2---:R0:W-:Y:S04]  /*4dc0*/  STG.E desc[UR12][R44.64], R252 ;  /* 0x000000fc2c007986 */ /* 0x0041e8000c10190c */
[----:B0-----:R-:W2:Y:S04]  /*4dd0*/  LDL.LU R252, [R1+0x4c] ;  /* 0x00004c0001fc7983 */ /* 0x001ea80000300800 */
        /* <DEDUP_REMOVED lines=14> */
[----:B-1----:R-:W-:Y:S04]  /*4ec0*/  STG.E desc[UR12][R46.64+0x380], R4 ;  /* 0x000380042e007986 */ /* 0x002fe8000c10190c */
        /* <DEDUP_REMOVED lines=19> */
[----:B------:R-:W0:Y:S04]  /*5000*/  LDSM.16.M88.4 R28, [R2+0x600] ;  /* 0x00060000021c783b */ /* 0x000e280000000200 */
[----:B--2---:R1:W-:Y:S04]  /*5010*/  STG.E desc[UR12][R58.64], R252 ;  /* 0x000000fc3a007986 */ /* 0x0043e8000c10190c */
        /* <DEDUP_REMOVED lines=8> */
[----:B------:R-:W2:Y:S04]  /*50a0*/  LDL.LU R230, [R1+0x20] ;  /* 0x0000200001e67983 */ /* 0x000ea80000300800 */
[----:B------:R-:W-:Y:S04]  /*50b0*/  STG.E desc[UR12][R60.64+0x80], R208 ;  /* 0x000080d03c007986 */ /* 0x000fe8000c10190c */
[----:B------:R-:W-:Y:S04]  /*50c0*/  STG.E desc[UR12][R60.64+0x100], R140 ;  /* 0x0001008c3c007986 */ /* 0x000fe8000c10190c */
[----:B------:R-:W-:Y:S04]  /*50d0*/  STG.E desc[UR12][R60.64+0x180], R172 ;  /* 0x000180ac3c007986 */ /* 0x000fe8000c10190c */
[----:B------:R-:W-:Y:S04]  /*50e0*/  STG.E desc[UR12][R60.64+0x200], R76 ;  /* 0x0002004c3c007986 */ /* 0x000fe8000c10190c */
        /* <DEDUP_REMOVED lines=12> */
[----:B------:R-:W4:Y:S04]  /*51b0*/  LDL.LU R198, [R1+0x24] ;  /* 0x0000240001c67983 */ /* 0x000f280000300800 */
        /* <DEDUP_REMOVED lines=9> */
[----:B------:R-:W1:Y:S04]  /*5250*/  LDSM.16.M88.4 R4, [R2+0x700] ;  /* 0x000700000204783b */ /* 0x000e680000000200 */
[----:B--2---:R2:W-:Y:S04]  /*5260*/  STG.E desc[UR12][R66.64], R252 ;  /* 0x000000fc42007986 */ /* 0x0045e8000c10190c */
[----:B--2---:R-:W2:Y:S04]  /*5270*/  LDL.LU R252, [R1+0x2c] ;  /* 0x00002c0001fc7983 */ /* 0x004ea80000300800 */
[----:B------:R-:W5:Y:S04]  /*5280*/  LDL.LU R0, [R1+0x10] ;  /* 0x0000100001007983 */ /* 0x000f680000300800 */
[----:B------:R-:W5:Y:S04]  /*5290*/  LDL.LU R241, [R1+0x14] ;  /* 0x0000140001f17983 */ /* 0x000f680000300800 */
        /* <DEDUP_REMOVED lines=28> */
[----:B---3--:R0:W-:Y:S04]  /*5460*/  STG.E desc[UR12][R192.64], R3 ;  /* 0x00000003c0007986 */ /* 0x0081e8000c10190c */
[----:B------:R-:W-:Y:S04]  /*5470*/  STG.E desc[UR12][R192.64+0x300], R18 ;  /* 0x00030012c0007986 */ /* 0x000fe8000c10190c */
[----:B------:R-:W-:Y:S04]  /*5480*/  STG.E desc[UR12][R192.64+0x380], R30 ;  /* 0x0003801ec0007986 */ /* 0x000fe8000c10190c */
[----:B0-----:R-:W3:Y:S04]  /*5490*/  LDL.LU R3, [R1+0x18] ;  /* 0x0000180001037983 */ /* 0x001ee80000300800 */
        /* <DEDUP_REMOVED lines=9> */
[----:B-----5:R0:W-:Y:S02]  /*5530*/  STG.E desc[UR12][R228.64], R0 ;  /* 0x00000000e4007986 */ /* 0x0201e4000c10190c */
[----:B0-----:R-:W0:Y:S01]  /*5540*/  S2R R0, SR_TID.X ;  /* 0x0000000000007919 */ /* 0x001e220000002100 */
[----:B------:R-:W-:-:S05]  /*5550*/  IMAD.SHL.U32 R237, R237, 0x100, RZ ;  /* 0x00000100eded7824 */ /* 0x000fca00078e00ff */
[----:B------:R-:W-:Y:S02]  /*5560*/  LEA.HI.X R237, R237, UR5, RZ, 0x2, P0 ;  /* 0x00000005eded7c11 */ /* 0x000fe400080f14ff */
[----:B0-----:R-:W-:-:S04]  /*5570*/  SHF.R.U32.HI R0, RZ, 0x5, R0 ;  /* 0x00000005ff007819 */ /* 0x001fc80000011600 */
[----:B------:R-:W-:-:S04]  /*5580*/  SGXT.U32 R0, R0, 0x2 ;  /* 0x000000020000781a */ /* 0x000fc80000000000 */
[----:B------:R-:W-:-:S05]  /*5590*/  LOP3.LUT R0, R0, 0x78, RZ, 0xfc, !PT ;  /* 0x0000007800007812 */ /* 0x000fca00078efcff */
[----:B------:R-:W-:-:S05]  /*55a0*/  IMAD.SHL.U32 R0, R0, 0x100, RZ ;  /* 0x0000010000007824 */ /* 0x000fca00078e00ff */
[----:B------:R-:W-:Y:S01]  /*55b0*/  LEA.HI.X R2, R0, UR9, RZ, 0x2, P2 ;  /* 0x0000000900027c11 */ /* 0x000fe200090f14ff */
[----:B------:R-:W-:Y:S02]  /*55c0*/  IMAD.SHL.U32 R0, R239, 0x100, RZ ;  /* 0x00000100ef007824 */ /* 0x000fe400078e00ff */
[----:B------:R-:W-:-:S03]  /*55d0*/  IMAD.X R237, RZ, RZ, R237, P6 ;  /* 0x000000ffffed7224 */ /* 0x000fc600030e06ed */
[----:B------:R-:W-:Y:S01]  /*55e0*/  LEA.HI.X R0, R0, UR15, RZ, 0x2, P4 ;  /* 0x0000000f00007c11 */ /* 0x000fe2000a0f14ff */
[----:B------:R-:W-:Y:S01]  /*55f0*/  STG.E desc[UR12][R228.64+0x80], R200 ;  /* 0x000080c8e4007986 */ /* 0x000fe2000c10190c */
[----:B------:R-:W-:-:S03]  /*5600*/  IMAD.X R239, RZ, RZ, R2, P5 ;  /* 0x000000ffffef7224 */ /* 0x000fc600028e0602 */
[----:B------:R-:W-:Y:S04]  /*5610*/  STG.E desc[UR12][R228.64+0x100], R132 ;  /* 0x00010084e4007986 */ /* 0x000fe8000c10190c */
[----:B------:R-:W-:Y:S04]  /*5620*/  STG.E desc[UR12][R228.64+0x180], R164 ;  /* 0x000180a4e4007986 */ /* 0x000fe8000c10190c */
[----:B------:R-:W-:Y:S04]  /*5630*/  STG.E desc[UR12][R228.64+0x200], R68 ;  /* 0x00020044e4007986 */ /* 0x000fe8000c10190c */
[----:B------:R-:W-:Y:S04]  /*5640*/  STG.E desc[UR12][R228.64+0x280], R104 ;  /* 0x00028068e4007986 */ /* 0x000fe8000c10190c */
[----:B------:R-:W-:Y:S04]  /*5650*/  STG.E desc[UR12][R228.64+0x300], R12 ;  /* 0x0003000ce4007986 */ /* 0x000fe8000c10190c */
[----:B-1----:R-:W-:Y:S04]  /*5660*/  STG.E desc[UR12][R228.64+0x380], R4 ;  /* 0x00038004e4007986 */ /* 0x002fe8000c10190c */
[----:B------:R0:W-:Y:S04]  /*5670*/  STG.E desc[UR12][R236.64], R241 ;  /* 0x000000f1ec007986 */ /* 0x0001e8000c10190c */
[----:B------:R1:W-:Y:S04]  /*5680*/  STG.E desc[UR12][R236.64+0x80], R201 ;  /* 0x000080c9ec007986 */ /* 0x0003e8000c10190c */
[----:B------:R1:W-:Y:S01]  /*5690*/  STG.E desc[UR12][R236.64+0x100], R133 ;  /* 0x00010085ec007986 */ /* 0x0003e2000c10190c */
[----:B0-----:R-:W-:-:S03]  /*56a0*/  IMAD.X R241, RZ, RZ, R0, P3 ;  /* 0x000000fffff17224 */ /* 0x001fc600018e0600 */
[----:B------:R1:W-:Y:S04]  /*56b0*/  STG.E desc[UR12][R236.64+0x180], R165 ;  /* 0x000180a5ec007986 */ /* 0x0003e8000c10190c */
[----:B------:R1:W-:Y:S04]  /*56c0*/  STG.E desc[UR12][R236.64+0x200], R69 ;  /* 0x00020045ec007986 */ /* 0x0003e8000c10190c */
[----:B------:R1:W-:Y:S04]  /*56d0*/  STG.E desc[UR12][R236.64+0x280], R105 ;  /* 0x00028069ec007986 */ /* 0x0003e8000c10190c */
[----:B------:R1:W-:Y:S04]  /*56e0*/  STG.E desc[UR12][R236.64+0x300], R13 ;  /* 0x0003000dec007986 */ /* 0x0003e8000c10190c */
[----:B------:R1:W-:Y:S04]  /*56f0*/  STG.E desc[UR12][R236.64+0x380], R5 ;  /* 0x00038005ec007986 */ /* 0x0003e8000c10190c */
[----:B---3--:R1:W-:Y:S04]  /*5700*/  STG.E desc[UR12][R238.64], R3 ;  /* 0x00000003ee007986 */ /* 0x0083e8000c10190c */
[----:B------:R1:W-:Y:S04]  /*5710*/  STG.E desc[UR12][R238.64+0x80], R202 ;  /* 0x000080caee007986 */ /* 0x0003e8000c10190c */
        /* <DEDUP_REMOVED lines=13> */
[----:B--2---:R1:W-:Y:S01]  /*57f0*/  STG.E desc[UR12][R240.64], R252 ;  /* 0x000000fcf0007986 */ /* 0x0043e2000c10190c */
[----:B------:R-:W-:Y:S06]  /*5800*/  BAR.SYNC.DEFER_BLOCKING 0x0 ;  /* 0x0000000000007b1d */ /* 0x000fec0000010000 */
[----:B------:R-:W-:Y:S05]  /*5810*/  @P1 BRA `(.L_x_8) ;  /* 0x00000000009c1947 */ /* 0x000fea0003800000 */
[----:B------:R-:W-:Y:S01]  /*5820*/  NOP ;  /* 0x0000000000007918 */ /* 0x000fe20000000000 */
[----:B------:R-:W-:Y:S01]  /*5830*/  UMOV UR4, 0x50 ;  /* 0x0000005000047882 */ /* 0x000fe20000000000 */
[----:B------:R-:W-:Y:S01]  /*5840*/  IMAD.U32 R0, RZ, RZ, UR11 ;  /* 0x0000000bff007e24 */ /* 0x000fe2000f8e00ff */
[----:B------:R-:W-:Y:S01]  /*5850*/  ULEA UR6, UR6, UR4, 0x18 ;  /* 0x0000000406067291 */ /* 0x000fe2000f8ec0ff */
[----:B-1----:R-:W-:Y:S02]  /*5860*/  IMAD.MOV.U32 R3, RZ, RZ, 0xff ;  /* 0x000000ffff037424 */ /* 0x002fe400078e00ff */
[----:B------:R-:W-:Y:S01]  /*5870*/  IMAD.MOV.U32 R7, RZ, RZ, 0x1 ;  /* 0x00000001ff077424 */ /* 0x000fe200078e00ff */
[----:B------:R-:W-:-:S04]  /*5880*/  LOP3.LUT R0, R0, 0xffff, RZ, 0xc0, !PT ;  /* 0x0000ffff00007812 */ /* 0x000fc800078ec0ff */
[----:B------:R-:W-:Y:S01]  /*5890*/  SHF.R.U32.HI R0, RZ, 0x5, R0 ;  /* 0x00000005ff007819 */ /* 0x000fe20000011600 */
[----:B------:R-:W0:Y:S04]  /*58a0*/  LDS R5, [UR6] ;  /* 0x00000006ff057984 */ /* 0x000e280008000800 */
[----:B------:R-:W-:Y:S01]  /*58b0*/  VIADD R2, R0, 0x10 ;  /* 0x0000001000027836 */ /* 0x000fe20000000000 */
[----:B------:R-:W-:-:S04]  /*58c0*/  SHF.L.U32 R0, R3, R0, RZ ;  /* 0x0000000003007219 */ /* 0x000fc800000006ff */
[----:B------:R-:W-:-:S04]  /*58d0*/  SHF.L.U32 R3, R7, R2, RZ ;  /* 0x0000000207037219 */ /* 0x000fc800000006ff */
[----:B------:R-:W-:-:S04]  /*58e0*/  LOP3.LUT R0, R3, R0, RZ, 0xfc, !PT ;  /* 0x0000000003007212 */ /* 0x000fc800078efcff */
[C---:B------:R-:W-:Y:S02]  /*58f0*/  LOP3.LUT R2, R0.reuse, 0xffff, RZ, 0xc0, !PT ;  /* 0x0000ffff00027812 */ /* 0x040fe400078ec0ff */
[----:B0-----:R-:W-:-:S04]  /*5900*/  LOP3.LUT R3, R0, 0xffff, R5, 0x80, !PT ;  /* 0x0000ffff00037812 */ /* 0x001fc800078e8005 */
[----:B------:R-:W-:-:S13]  /*5910*/  ISETP.NE.AND P0, PT, R3, R2, PT ;  /* 0x000000020300720c */ /* 0x000fda0003f05270 */
[----:B------:R-:W-:Y:S05]  /*5920*/  @P0 BRA `(.L_x_9) ;  /* 0x0000000000500947 */ /* 0x000fea0003800000 */
[----:B------:R-:W-:Y:S02]  /*5930*/  SHF.R.U32.HI R5, RZ, 0x10, R5 ;  /* 0x00000010ff057819 */ /* 0x000fe40000011605 */
[----:B------:R-:W-:-:S04]  /*5940*/  SHF.R.U32.HI R2, RZ, 0x10, R0 ;  /* 0x00000010ff027819 */ /* 0x000fc80000011600 */
[----:B------:R-:W-:-:S04]  /*5950*/  LOP3.LUT R5, R5, R2, RZ, 0xc0, !PT ;  /* 0x0000000205057212 */ /* 0x000fc800078ec0ff */
[----:B------:R-:W-:-:S13]  /*5960*/  ISETP.NE.AND P0, PT, R5, R2, PT ;  /* 0x000000020500720c */ /* 0x000fda0003f05270 */
[----:B------:R-:W-:Y:S05]  /*5970*/  @P0 BRA `(.L_x_10) ;  /* 0x0000000000300947 */ /* 0x000fea0003800000 */
[----:B------:R-:W-:Y:S01]  /*5980*/  R2UR UR4, R0 ;  /* 0x00000000000472ca */ /* 0x000fe200000e0000 */
[----:B------:R-:W-:Y:S01]  /*5990*/  VOTEU.ANY UR5, UPT, PT ;  /* 0x0000000000057886 */ /* 0x000fe200038e0100 */
[----:B------:R-:W0:Y:S01]  /*59a0*/  S2R R0, SR_LANEID ;  /* 0x0000000000007919 */ /* 0x000e220000000000 */
[----:B------:R-:W-:-:S10]  /*59b0*/  UFLO.U32 UR5, UR5 ;  /* 0x00000005000572bd */ /* 0x000fd400080e0000 */
[----:B------:R-:W-:-:S06]  /*59c0*/  ULOP3.LUT UR4, URZ, UR4, URZ, 0x33, !UPT ;  /* 0x00000004ff047292 */ /* 0x000fcc000f8e33ff */
[----:B------:R-:W-:-:S04]  /*59d0*/  IMAD.U32 R2, RZ, RZ, UR4 ;  /* 0x00000004ff027e24 */ /* 0x000fc8000f8e00ff */
[----:B------:R-:W1:Y:S02]  /*59e0*/  REDUX UR7, R2 ;  /* 0x00000000020773c4 */ /* 0x000e640000000000 */
[----:B------:R2:W-:Y:S01]  /*59f0*/  UTCATOMSWS.AND URZ, UR4 ;  /* 0x0000000400ff79e3 */ /* 0x0005e20008000000 */
[----:B0-----:R-:W-:Y:S01]  /*5a00*/  ISETP.EQ.U32.AND P0, PT, R0, UR5, PT ;  /* 0x0000000500007c0c */ /* 0x001fe2000bf02070 */
[----:B-1----:R-:W-:-:S12]  /*5a10*/  IMAD.U32 R0, RZ, RZ, UR7 ;  /* 0x00000007ff007e24 */ /* 0x002fd8000f8e00ff */
[----:B------:R2:W-:Y:S01]  /*5a20*/  @P0 ATOMS.AND RZ, [UR6], R0 ;  /* 0x00000000ffff098c */ /* 0x0005e2000a800006 */
[----:B------:R-:W-:Y:S05]  /*5a30*/  BRA `(.L_x_8) ;  /* 0x0000000000147947 */ /* 0x000fea0003800000 */
.L_x_10:
[----:B------:R-:W-:-:S07]  /*5a40*/  MOV R2, 0x5a60 ;  /* 0x00005a6000027802 */ /* 0x000fce0000000f00 */
[----:B------:R-:W-:Y:S05]  /*5a50*/  CALL.REL.NOINC `($__internal_0_$__cuda_sm10x_tcgen05_guardrail_trap_col_being_dealloced_not_returned_by_alloc) ;  /* 0x0000000000207944 */ /* 0x000fea0003c00000 */
[----:B------:R-:W-:Y:S05]  /*5a60*/  BRA `(.L_x_8) ;  /* 0x0000000000087947 */ /* 0x000fea0003800000 */
.L_x_9:
[----:B------:R-:W-:-:S07]  /*5a70*/  MOV R2, 0x5a90 ;  /* 0x00005a9000027802 */ /* 0x000fce0000000f00 */
[----:B------:R-:W-:Y:S05]  /*5a80*/  CALL.REL.NOINC `($__internal_2_$__cuda_sm10x_tcgen05_guardrail_trap_unallocated_columns_being_dealloced) ;  /* 0x00000000002c7944 */ /* 0x000fea0003c00000 */
.L_x_8:
[----:B------:R-:W-:Y:S01]  /*5a90*/  NOP ;  /* 0x0000000000007918 */ /* 0x000fe20000000000 */
[----:B--2---:R-:W-:Y:S05]  /*5aa0*/  EXIT ;  /* 0x000000000000794d */ /* 0x004fea0003800000 */
.L_x_7:
[----:B------:R-:W0:Y:S02]  /*5ab0*/  SYNCS.PHASECHK.TRANS64.TRYWAIT P0, [UR10+0x3000], RZ ;  /* 0x003000ffff0075a7 */ /* 0x000e24000800110a */
[----:B0-----:R-:W-:Y:S05]  /*5ac0*/  @!P0 BRA `(.L_x_7) ;  /* 0xfffffffc00f88947 */ /* 0x001fea000383ffff */
[----:B------:R-:W-:Y:S05]  /*5ad0*/  BRA `(.L_x_11) ;  /* 0xffffffc000fc7947 */ /* 0x000fea000383ffff */
        .weak           $__internal_0_$__cuda_sm10x_tcgen05_guardrail_trap_col_being_dealloced_not_returned_by_alloc
        .type           $__internal_0_$__cuda_sm10x_tcgen05_guardrail_trap_col_being_dealloced_not_returned_by_alloc,@function
        .size           $__internal_0_$__cuda_sm10x_tcgen05_guardrail_trap_col_being_dealloced_not_returned_by_alloc,($__internal_1_$__cuda_sm10x_tcgen05_guardrail_trap_phase_invalid_during_alloc - $__internal_0_$__cuda_sm10x_tcgen05_guardrail_trap_col_being_dealloced_not_returned_by_alloc)
$__internal_0_$__cuda_sm10x_tcgen05_guardrail_trap_col_being_dealloced_not_returned_by_alloc:
[----:B------:R-:W-:Y:S05]  /*5ae0*/  BPT.TRAP 0x1 ;  /* 0x000000040000795c */ /* 0x000fea0000300000 */
[----:B------:R-:W-:-:S04]  /*5af0*/  IMAD.MOV.U32 R3, RZ, RZ, 0x0 ;  /* 0x00000000ff037424 */ /* 0x000fc800078e00ff */
[----:B------:R-:W-:Y:S05]  /*5b00*/  RET.REL.NODEC R2 `(gluon_mma) ;  /* 0xffffffa4023c7950 */ /* 0x000fea0003c3ffff */
        .weak           $__internal_1_$__cuda_sm10x_tcgen05_guardrail_trap_phase_invalid_during_alloc
        .type           $__internal_1_$__cuda_sm10x_tcgen05_guardrail_trap_phase_invalid_during_alloc,@function
        .size           $__internal_1_$__cuda_sm10x_tcgen05_guardrail_trap_phase_invalid_during_alloc,($__internal_2_$__cuda_sm10x_tcgen05_guardrail_trap_unallocated_columns_being_dealloced - $__internal_1_$__cuda_sm10x_tcgen05_guardrail_trap_phase_invalid_during_alloc)
$__internal_1_$__cuda_sm10x_tcgen05_guardrail_trap_phase_invalid_during_alloc:
[----:B------:R-:W-:Y:S05]  /*5b10*/  BPT.TRAP 0x1 ;  /* 0x000000040000795c */ /* 0x000fea0000300000 */
[----:B------:R-:W-:-:S04]  /*5b20*/  IMAD.MOV.U32 R3, RZ, RZ, 0x0 ;  /* 0x00000000ff037424 */ /* 0x000fc800078e00ff */
[----:B------:R-:W-:Y:S05]  /*5b30*/  RET.REL.NODEC R2 `(gluon_mma) ;  /* 0xffffffa402307950 */ /* 0x000fea0003c3ffff */
        .weak           $__internal_2_$__cuda_sm10x_tcgen05_guardrail_trap_unallocated_columns_being_dealloced
        .type           $__internal_2_$__cuda_sm10x_tcgen05_guardrail_trap_unallocated_columns_being_dealloced,@function
        .size           $__internal_2_$__cuda_sm10x_tcgen05_guardrail_trap_unallocated_columns_being_dealloced,(.L_x_15 - $__internal_2_$__cuda_sm10x_tcgen05_guardrail_trap_unallocated_columns_being_dealloced)
$__internal_2_$__cuda_sm10x_tcgen05_guardrail_trap_unallocated_columns_being_dealloced:
[----:B------:R-:W-:Y:S05]  /*5b40*/  BPT.TRAP 0x1 ;  /* 0x000000040000795c */ /* 0x000fea0000300000 */
[----:B------:R-:W-:-:S04]  /*5b50*/  IMAD.MOV.U32 R3, RZ, RZ, 0x0 ;  /* 0x00000000ff037424 */ /* 0x000fc800078e00ff */
[----:B------:R-:W-:Y:S05]  /*5b60*/  RET.REL.NODEC R2 `(gluon_mma) ;  /* 0xffffffa402247950 */ /* 0x000fea0003c3ffff */
.L_x_12:
[----:B------:R-:W-:-:S00]  /*5b70*/  BRA `(.L_x_12) ;  /* 0xfffffffc00fc7947 */ /* 0x000fc0000383ffff */
[----:B------:R-:W-:-:S00]  /*5b80*/  NOP ;  /* 0x0000000000007918 */ /* 0x000fc00000000000 */
[----:B------:R-:W-:-:S00]  /*5b90*/  NOP ;  /* 0x0000000000007918 */ /* 0x000fc00000000000 */
[----:B------:R-:W-:-:S00]  /*5ba0*/  NOP ;  /* 0x0000000000007918 */ /* 0x000fc00000000000 */
[----:B------:R-:W-:-:S00]  /*5bb0*/  NOP ;  /* 0x0000000000007918 */ /* 0x000fc00000000000 */
[----:B------:R-:W-:-:S00]  /*5bc0*/  NOP ;  /* 0x0000000000007918 */ /* 0x000fc00000000000 */
[----:B------:R-:W-:-:S00]  /*5bd0*/  NOP ;  /* 0x0000000000007918 */ /* 0x000fc00000000000 */
[----:B------:R-:W-:-:S00]  /*5be0*/  NOP ;  /* 0x0000000000007918 */ /* 0x000fc00000000000 */
[----:B------:R-:W-:-:S00]  /*5bf0*/  NOP ;  /* 0x0000000000007918 */ /* 0x000fc00000000000 */
.L_x_15:


//--------------------- .nv.shared.gluon_mma      --------------------------
	.section	.nv.shared.gluon_mma,"aw",@nobits
	.sectionflags	@""
	.align	16
	.zero		1024


//--------------------- .nv.shared.reserved.0     --------------------------
	.section	.nv.shared.reserved.0,"aw",@nobits
	.align	8
	.weak		__nv_reservedSMEM_offset_0_alias
	.size		__nv_reservedSMEM_offset_0_alias, 0, 64
	.other		__nv_reservedSMEM_offset_0_alias,@"STO_CUDA_RESERVED_SHARED STV_DEFAULT"
__nv_reservedSMEM_offset_0_alias:
	.zero		0
.nv.shared.reserved.0:
	.zero		64
	.weak		__nv_reservedSMEM_allocation_phase
	.type		__nv_reservedSMEM_allocation_phase,@object
	.size		__nv_reservedSMEM_allocation_phase,(.L_0 - __nv_reservedSMEM_allocation_phase)
__nv_reservedSMEM_allocation_phase:
	.zero		1
.L_0:
	.zero		7
	.weak		__nv_reservedSMEM_devtool_atexit_pc
	.type		__nv_reservedSMEM_devtool_atexit_pc,@object
	.size		__nv_reservedSMEM_devtool_atexit_pc,(__nv_reservedSMEM_allocation_mask - __nv_reservedSMEM_devtool_atexit_pc)
__nv_reservedSMEM_devtool_atexit_pc:
	.zero		8
	.weak		__nv_reservedSMEM_allocation_mask
	.type		__nv_reservedSMEM_allocation_mask,@object
	.size		__nv_reservedSMEM_allocation_mask,(.L_2 - __nv_reservedSMEM_allocation_mask)
__nv_reservedSMEM_allocation_mask:
	.zero		4
.L_2:


//--------------------- .nv.constant0.gluon_mma   --------------------------
	.section	.nv.constant0.gluon_mma,"a",@progbits
	.sectionflags	@""
	.align	4
.nv.constant0.gluon_mma:
	.zero		936


//--------------------- SYMBOLS --------------------------

	.type		.nv.reservedSmem.offset0,@object
	.size		.nv.reservedSmem.offset0,0x4
	.type		.nv.reservedSmem.cap,@object
	.size		.nv.reservedSmem.cap,0x4
